//
// Generated by NVIDIA NVVM Compiler
//
// Compiler Build ID: CL-36424714
// Cuda compilation tools, release 13.0, V13.0.88
// Based on NVVM 20.0.0
//

.version 9.0
.target sm_100
.address_size 64

	// .globl	_Z10similarityPKiPiii
// _ZZ17similarity_sharedPKiPiiiE2as has been demoted
// _ZZ17similarity_sharedPKiPiiiE6as_pow has been demoted

.visible .entry _Z10similarityPKiPiii(
	.param .u64 .ptr .align 1 _Z10similarityPKiPiii_param_0,
	.param .u64 .ptr .align 1 _Z10similarityPKiPiii_param_1,
	.param .u32 _Z10similarityPKiPiii_param_2,
	.param .u32 _Z10similarityPKiPiii_param_3
)
{
	.reg .pred 	%p<11>;
	.reg .b32 	%r<122>;
	.reg .b64 	%rd<37>;

	ld.param.u64 	%rd7, [_Z10similarityPKiPiii_param_0];
	ld.param.u64 	%rd6, [_Z10similarityPKiPiii_param_1];
	ld.param.u32 	%r30, [_Z10similarityPKiPiii_param_2];
	ld.param.u32 	%r31, [_Z10similarityPKiPiii_param_3];
	cvta.to.global.u64 	%rd1, %rd7;
	mov.u32 	%r32, %ctaid.y;
	mov.u32 	%r33, %ntid.y;
	mov.u32 	%r34, %tid.y;
	mad.lo.s32 	%r1, %r32, %r33, %r34;
	mov.u32 	%r35, %ctaid.x;
	mov.u32 	%r36, %ntid.x;
	mov.u32 	%r37, %tid.x;
	mad.lo.s32 	%r2, %r35, %r36, %r37;
	max.s32 	%r38, %r1, %r2;
	setp.ge.s32 	%p1, %r38, %r31;
	@%p1 bra 	$L__BB0_14;
	setp.lt.s32 	%p2, %r30, 1;
	mov.b32 	%r121, 0;
	@%p2 bra 	$L__BB0_13;
	mul.lo.s32 	%r3, %r30, %r1;
	mul.lo.s32 	%r4, %r30, %r2;
	and.b32  	%r5, %r30, 7;
	setp.lt.u32 	%p3, %r30, 8;
	mov.b32 	%r116, 0;
	mov.u32 	%r121, %r116;
	@%p3 bra 	$L__BB0_5;
	and.b32  	%r116, %r30, 2147483640;
	neg.s32 	%r110, %r116;
	mul.wide.u32 	%rd8, %r3, 4;
	add.s64 	%rd3, %rd1, 16;
	add.s64 	%rd36, %rd3, %rd8;
	mov.b32 	%r121, 0;
	mov.u32 	%r109, %r4;
$L__BB0_4:
	.pragma "nounroll";
	mul.wide.s32 	%rd9, %r109, 4;
	add.s64 	%rd10, %rd3, %rd9;
	ld.global.u32 	%r43, [%rd36+-16];
	ld.global.u32 	%r44, [%rd10+-16];
	sub.s32 	%r45, %r43, %r44;
	mad.lo.s32 	%r46, %r45, %r45, %r121;
	ld.global.u32 	%r47, [%rd36+-12];
	ld.global.u32 	%r48, [%rd10+-12];
	sub.s32 	%r49, %r47, %r48;
	mad.lo.s32 	%r50, %r49, %r49, %r46;
	ld.global.u32 	%r51, [%rd36+-8];
	ld.global.u32 	%r52, [%rd10+-8];
	sub.s32 	%r53, %r51, %r52;
	mad.lo.s32 	%r54, %r53, %r53, %r50;
	ld.global.u32 	%r55, [%rd36+-4];
	ld.global.u32 	%r56, [%rd10+-4];
	sub.s32 	%r57, %r55, %r56;
	mad.lo.s32 	%r58, %r57, %r57, %r54;
	ld.global.u32 	%r59, [%rd36];
	ld.global.u32 	%r60, [%rd10];
	sub.s32 	%r61, %r59, %r60;
	mad.lo.s32 	%r62, %r61, %r61, %r58;
	ld.global.u32 	%r63, [%rd36+4];
	ld.global.u32 	%r64, [%rd10+4];
	sub.s32 	%r65, %r63, %r64;
	mad.lo.s32 	%r66, %r65, %r65, %r62;
	ld.global.u32 	%r67, [%rd36+8];
	ld.global.u32 	%r68, [%rd10+8];
	sub.s32 	%r69, %r67, %r68;
	mad.lo.s32 	%r70, %r69, %r69, %r66;
	ld.global.u32 	%r71, [%rd36+12];
	ld.global.u32 	%r72, [%rd10+12];
	sub.s32 	%r73, %r71, %r72;
	mad.lo.s32 	%r121, %r73, %r73, %r70;
	add.s32 	%r110, %r110, 8;
	add.s64 	%rd36, %rd36, 32;
	add.s32 	%r109, %r109, 8;
	setp.ne.s32 	%p4, %r110, 0;
	@%p4 bra 	$L__BB0_4;
$L__BB0_5:
	setp.eq.s32 	%p5, %r5, 0;
	@%p5 bra 	$L__BB0_13;
	and.b32  	%r17, %r30, 3;
	setp.lt.u32 	%p6, %r5, 4;
	@%p6 bra 	$L__BB0_8;
	add.s32 	%r75, %r116, %r3;
	mul.wide.u32 	%rd11, %r75, 4;
	add.s64 	%rd12, %rd1, %rd11;
	ld.global.u32 	%r76, [%rd12];
	add.s32 	%r77, %r116, %r4;
	mul.wide.s32 	%rd13, %r77, 4;
	add.s64 	%rd14, %rd1, %rd13;
	ld.global.u32 	%r78, [%rd14];
	sub.s32 	%r79, %r76, %r78;
	mad.lo.s32 	%r80, %r79, %r79, %r121;
	cvt.u64.u32 	%rd15, %r3;
	cvt.u64.u32 	%rd16, %r116;
	add.s64 	%rd17, %rd16, %rd15;
	shl.b64 	%rd18, %rd17, 2;
	add.s64 	%rd19, %rd1, %rd18;
	ld.global.u32 	%r81, [%rd19+4];
	ld.global.u32 	%r82, [%rd14+4];
	sub.s32 	%r83, %r81, %r82;
	mad.lo.s32 	%r84, %r83, %r83, %r80;
	ld.global.u32 	%r85, [%rd19+8];
	ld.global.u32 	%r86, [%rd14+8];
	sub.s32 	%r87, %r85, %r86;
	mad.lo.s32 	%r88, %r87, %r87, %r84;
	ld.global.u32 	%r89, [%rd19+12];
	ld.global.u32 	%r90, [%rd14+12];
	sub.s32 	%r91, %r89, %r90;
	mad.lo.s32 	%r121, %r91, %r91, %r88;
	add.s32 	%r116, %r116, 4;
$L__BB0_8:
	setp.eq.s32 	%p7, %r17, 0;
	@%p7 bra 	$L__BB0_13;
	setp.eq.s32 	%p8, %r17, 1;
	@%p8 bra 	$L__BB0_11;
	add.s32 	%r93, %r116, %r3;
	mul.wide.u32 	%rd20, %r93, 4;
	add.s64 	%rd21, %rd1, %rd20;
	ld.global.u32 	%r94, [%rd21];
	add.s32 	%r95, %r116, %r4;
	mul.wide.s32 	%rd22, %r95, 4;
	add.s64 	%rd23, %rd1, %rd22;
	ld.global.u32 	%r96, [%rd23];
	sub.s32 	%r97, %r94, %r96;
	mad.lo.s32 	%r98, %r97, %r97, %r121;
	cvt.u64.u32 	%rd24, %r3;
	cvt.u64.u32 	%rd25, %r116;
	add.s64 	%rd26, %rd25, %rd24;
	shl.b64 	%rd27, %rd26, 2;
	add.s64 	%rd28, %rd1, %rd27;
	ld.global.u32 	%r99, [%rd28+4];
	ld.global.u32 	%r100, [%rd23+4];
	sub.s32 	%r101, %r99, %r100;
	mad.lo.s32 	%r121, %r101, %r101, %r98;
	add.s32 	%r116, %r116, 2;
$L__BB0_11:
	and.b32  	%r102, %r30, 1;
	setp.eq.b32 	%p9, %r102, 1;
	not.pred 	%p10, %p9;
	@%p10 bra 	$L__BB0_13;
	add.s32 	%r103, %r116, %r3;
	mul.wide.u32 	%rd29, %r103, 4;
	add.s64 	%rd30, %rd1, %rd29;
	ld.global.u32 	%r104, [%rd30];
	add.s32 	%r105, %r116, %r4;
	mul.wide.s32 	%rd31, %r105, 4;
	add.s64 	%rd32, %rd1, %rd31;
	ld.global.u32 	%r106, [%rd32];
	sub.s32 	%r107, %r104, %r106;
	mad.lo.s32 	%r121, %r107, %r107, %r121;
$L__BB0_13:
	mad.lo.s32 	%r108, %r31, %r1, %r2;
	cvta.to.global.u64 	%rd33, %rd6;
	mul.wide.s32 	%rd34, %r108, 4;
	add.s64 	%rd35, %rd33, %rd34;
	st.global.u32 	[%rd35], %r121;
$L__BB0_14:
	ret;

}
	// .globl	_Z17similarity_sharedPKiPiii
.visible .entry _Z17similarity_sharedPKiPiii(
	.param .u64 .ptr .align 1 _Z17similarity_sharedPKiPiii_param_0,
	.param .u64 .ptr .align 1 _Z17similarity_sharedPKiPiii_param_1,
	.param .u32 _Z17similarity_sharedPKiPiii_param_2,
	.param .u32 _Z17similarity_sharedPKiPiii_param_3
)
{
	.reg .pred 	%p<11>;
	.reg .b32 	%r<130>;
	.reg .b32 	%f<91>;
	.reg .b64 	%rd<37>;
	// demoted variable
	.shared .align 4 .b8 _ZZ17similarity_sharedPKiPiiiE2as[1024];
	// demoted variable
	.shared .align 4 .b8 _ZZ17similarity_sharedPKiPiiiE6as_pow[1024];
	ld.param.u64 	%rd7, [_Z17similarity_sharedPKiPiii_param_0];
	ld.param.u64 	%rd6, [_Z17similarity_sharedPKiPiii_param_1];
	ld.param.u32 	%r34, [_Z17similarity_sharedPKiPiii_param_2];
	ld.param.u32 	%r35, [_Z17similarity_sharedPKiPiii_param_3];
	cvta.to.global.u64 	%rd1, %rd7;
	mov.u32 	%r36, %ctaid.y;
	mov.u32 	%r37, %ntid.y;
	mov.u32 	%r1, %tid.y;
	mad.lo.s32 	%r2, %r36, %r37, %r1;
	mov.u32 	%r38, %ctaid.x;
	mov.u32 	%r39, %ntid.x;
	mov.u32 	%r3, %tid.x;
	mad.lo.s32 	%r4, %r38, %r39, %r3;
	max.s32 	%r40, %r2, %r4;
	setp.ge.s32 	%p1, %r40, %r35;
	@%p1 bra 	$L__BB1_14;
	setp.lt.s32 	%p2, %r34, 1;
	mov.b32 	%r129, 0;
	@%p2 bra 	$L__BB1_13;
	mul.lo.s32 	%r5, %r34, %r2;
	mul.lo.s32 	%r6, %r34, %r4;
	shl.b32 	%r44, %r3, 6;
	mov.u32 	%r45, _ZZ17similarity_sharedPKiPiiiE2as;
	add.s32 	%r46, %r45, %r44;
	shl.b32 	%r47, %r1, 2;
	add.s32 	%r7, %r46, %r47;
	mov.u32 	%r48, _ZZ17similarity_sharedPKiPiiiE6as_pow;
	add.s32 	%r49, %r48, %r44;
	add.s32 	%r8, %r49, %r47;
	and.b32  	%r9, %r34, 7;
	setp.lt.u32 	%p3, %r34, 8;
	mov.b32 	%r124, 0;
	mov.u32 	%r129, %r124;
	@%p3 bra 	$L__BB1_5;
	and.b32  	%r124, %r34, 2147483640;
	neg.s32 	%r118, %r124;
	mul.wide.u32 	%rd8, %r5, 4;
	add.s64 	%rd3, %rd1, 16;
	add.s64 	%rd36, %rd3, %rd8;
	mov.b32 	%r129, 0;
	mov.u32 	%r117, %r6;
$L__BB1_4:
	.pragma "nounroll";
	mul.wide.s32 	%rd9, %r117, 4;
	add.s64 	%rd10, %rd3, %rd9;
	ld.global.u32 	%r51, [%rd36+-16];
	ld.global.u32 	%r52, [%rd10+-16];
	sub.s32 	%r53, %r51, %r52;
	cvt.rn.f32.s32 	%f1, %r53;
	st.shared.f32 	[%r7], %f1;
	bar.sync 	0;
	ld.shared.f32 	%f2, [%r7];
	mul.f32 	%f3, %f2, %f2;
	st.shared.f32 	[%r8], %f3;
	bar.sync 	0;
	ld.shared.f32 	%f4, [%r8];
	cvt.rn.f32.s32 	%f5, %r129;
	add.f32 	%f6, %f4, %f5;
	cvt.rzi.s32.f32 	%r54, %f6;
	bar.sync 	0;
	ld.global.u32 	%r55, [%rd36+-12];
	ld.global.u32 	%r56, [%rd10+-12];
	sub.s32 	%r57, %r55, %r56;
	cvt.rn.f32.s32 	%f7, %r57;
	st.shared.f32 	[%r7], %f7;
	bar.sync 	0;
	ld.shared.f32 	%f8, [%r7];
	mul.f32 	%f9, %f8, %f8;
	st.shared.f32 	[%r8], %f9;
	bar.sync 	0;
	ld.shared.f32 	%f10, [%r8];
	cvt.rn.f32.s32 	%f11, %r54;
	add.f32 	%f12, %f10, %f11;
	cvt.rzi.s32.f32 	%r58, %f12;
	bar.sync 	0;
	ld.global.u32 	%r59, [%rd36+-8];
	ld.global.u32 	%r60, [%rd10+-8];
	sub.s32 	%r61, %r59, %r60;
	cvt.rn.f32.s32 	%f13, %r61;
	st.shared.f32 	[%r7], %f13;
	bar.sync 	0;
	ld.shared.f32 	%f14, [%r7];
	mul.f32 	%f15, %f14, %f14;
	st.shared.f32 	[%r8], %f15;
	bar.sync 	0;
	ld.shared.f32 	%f16, [%r8];
	cvt.rn.f32.s32 	%f17, %r58;
	add.f32 	%f18, %f16, %f17;
	cvt.rzi.s32.f32 	%r62, %f18;
	bar.sync 	0;
	ld.global.u32 	%r63, [%rd36+-4];
	ld.global.u32 	%r64, [%rd10+-4];
	sub.s32 	%r65, %r63, %r64;
	cvt.rn.f32.s32 	%f19, %r65;
	st.shared.f32 	[%r7], %f19;
	bar.sync 	0;
	ld.shared.f32 	%f20, [%r7];
	mul.f32 	%f21, %f20, %f20;
	st.shared.f32 	[%r8], %f21;
	bar.sync 	0;
	ld.shared.f32 	%f22, [%r8];
	cvt.rn.f32.s32 	%f23, %r62;
	add.f32 	%f24, %f22, %f23;
	cvt.rzi.s32.f32 	%r66, %f24;
	bar.sync 	0;
	ld.global.u32 	%r67, [%rd36];
	ld.global.u32 	%r68, [%rd10];
	sub.s32 	%r69, %r67, %r68;
	cvt.rn.f32.s32 	%f25, %r69;
	st.shared.f32 	[%r7], %f25;
	bar.sync 	0;
	ld.shared.f32 	%f26, [%r7];
	mul.f32 	%f27, %f26, %f26;
	st.shared.f32 	[%r8], %f27;
	bar.sync 	0;
	ld.shared.f32 	%f28, [%r8];
	cvt.rn.f32.s32 	%f29, %r66;
	add.f32 	%f30, %f28, %f29;
	cvt.rzi.s32.f32 	%r70, %f30;
	bar.sync 	0;
	ld.global.u32 	%r71, [%rd36+4];
	ld.global.u32 	%r72, [%rd10+4];
	sub.s32 	%r73, %r71, %r72;
	cvt.rn.f32.s32 	%f31, %r73;
	st.shared.f32 	[%r7], %f31;
	bar.sync 	0;
	ld.shared.f32 	%f32, [%r7];
	mul.f32 	%f33, %f32, %f32;
	st.shared.f32 	[%r8], %f33;
	bar.sync 	0;
	ld.shared.f32 	%f34, [%r8];
	cvt.rn.f32.s32 	%f35, %r70;
	add.f32 	%f36, %f34, %f35;
	cvt.rzi.s32.f32 	%r74, %f36;
	bar.sync 	0;
	ld.global.u32 	%r75, [%rd36+8];
	ld.global.u32 	%r76, [%rd10+8];
	sub.s32 	%r77, %r75, %r76;
	cvt.rn.f32.s32 	%f37, %r77;
	st.shared.f32 	[%r7], %f37;
	bar.sync 	0;
	ld.shared.f32 	%f38, [%r7];
	mul.f32 	%f39, %f38, %f38;
	st.shared.f32 	[%r8], %f39;
	bar.sync 	0;
	ld.shared.f32 	%f40, [%r8];
	cvt.rn.f32.s32 	%f41, %r74;
	add.f32 	%f42, %f40, %f41;
	cvt.rzi.s32.f32 	%r78, %f42;
	bar.sync 	0;
	ld.global.u32 	%r79, [%rd36+12];
	ld.global.u32 	%r80, [%rd10+12];
	sub.s32 	%r81, %r79, %r80;
	cvt.rn.f32.s32 	%f43, %r81;
	st.shared.f32 	[%r7], %f43;
	bar.sync 	0;
	ld.shared.f32 	%f44, [%r7];
	mul.f32 	%f45, %f44, %f44;
	st.shared.f32 	[%r8], %f45;
	bar.sync 	0;
	ld.shared.f32 	%f46, [%r8];
	cvt.rn.f32.s32 	%f47, %r78;
	add.f32 	%f48, %f46, %f47;
	cvt.rzi.s32.f32 	%r129, %f48;
	bar.sync 	0;
	add.s32 	%r118, %r118, 8;
	add.s64 	%rd36, %rd36, 32;
	add.s32 	%r117, %r117, 8;
	setp.ne.s32 	%p4, %r118, 0;
	@%p4 bra 	$L__BB1_4;
$L__BB1_5:
	setp.eq.s32 	%p5, %r9, 0;
	@%p5 bra 	$L__BB1_13;
	and.b32  	%r21, %r34, 3;
	setp.lt.u32 	%p6, %r9, 4;
	@%p6 bra 	$L__BB1_8;
	add.s32 	%r83, %r124, %r5;
	mul.wide.u32 	%rd11, %r83, 4;
	add.s64 	%rd12, %rd1, %rd11;
	ld.global.u32 	%r84, [%rd12];
	add.s32 	%r85, %r124, %r6;
	mul.wide.s32 	%rd13, %r85, 4;
	add.s64 	%rd14, %rd1, %rd13;
	ld.global.u32 	%r86, [%rd14];
	sub.s32 	%r87, %r84, %r86;
	cvt.rn.f32.s32 	%f49, %r87;
	st.shared.f32 	[%r7], %f49;
	bar.sync 	0;
	ld.shared.f32 	%f50, [%r7];
	mul.f32 	%f51, %f50, %f50;
	st.shared.f32 	[%r8], %f51;
	bar.sync 	0;
	ld.shared.f32 	%f52, [%r8];
	cvt.rn.f32.s32 	%f53, %r129;
	add.f32 	%f54, %f52, %f53;
	cvt.rzi.s32.f32 	%r88, %f54;
	bar.sync 	0;
	cvt.u64.u32 	%rd15, %r5;
	cvt.u64.u32 	%rd16, %r124;
	add.s64 	%rd17, %rd16, %rd15;
	shl.b64 	%rd18, %rd17, 2;
	add.s64 	%rd19, %rd1, %rd18;
	ld.global.u32 	%r89, [%rd19+4];
	ld.global.u32 	%r90, [%rd14+4];
	sub.s32 	%r91, %r89, %r90;
	cvt.rn.f32.s32 	%f55, %r91;
	st.shared.f32 	[%r7], %f55;
	bar.sync 	0;
	ld.shared.f32 	%f56, [%r7];
	mul.f32 	%f57, %f56, %f56;
	st.shared.f32 	[%r8], %f57;
	bar.sync 	0;
	ld.shared.f32 	%f58, [%r8];
	cvt.rn.f32.s32 	%f59, %r88;
	add.f32 	%f60, %f58, %f59;
	cvt.rzi.s32.f32 	%r92, %f60;
	bar.sync 	0;
	ld.global.u32 	%r93, [%rd19+8];
	ld.global.u32 	%r94, [%rd14+8];
	sub.s32 	%r95, %r93, %r94;
	cvt.rn.f32.s32 	%f61, %r95;
	st.shared.f32 	[%r7], %f61;
	bar.sync 	0;
	ld.shared.f32 	%f62, [%r7];
	mul.f32 	%f63, %f62, %f62;
	st.shared.f32 	[%r8], %f63;
	bar.sync 	0;
	ld.shared.f32 	%f64, [%r8];
	cvt.rn.f32.s32 	%f65, %r92;
	add.f32 	%f66, %f64, %f65;
	cvt.rzi.s32.f32 	%r96, %f66;
	bar.sync 	0;
	ld.global.u32 	%r97, [%rd19+12];
	ld.global.u32 	%r98, [%rd14+12];
	sub.s32 	%r99, %r97, %r98;
	cvt.rn.f32.s32 	%f67, %r99;
	st.shared.f32 	[%r7], %f67;
	bar.sync 	0;
	ld.shared.f32 	%f68, [%r7];
	mul.f32 	%f69, %f68, %f68;
	st.shared.f32 	[%r8], %f69;
	bar.sync 	0;
	ld.shared.f32 	%f70, [%r8];
	cvt.rn.f32.s32 	%f71, %r96;
	add.f32 	%f72, %f70, %f71;
	bar.sync 	0;
	cvt.rzi.s32.f32 	%r129, %f72;
	add.s32 	%r124, %r124, 4;
$L__BB1_8:
	setp.eq.s32 	%p7, %r21, 0;
	@%p7 bra 	$L__BB1_13;
	setp.eq.s32 	%p8, %r21, 1;
	@%p8 bra 	$L__BB1_11;
	add.s32 	%r101, %r124, %r5;
	mul.wide.u32 	%rd20, %r101, 4;
	add.s64 	%rd21, %rd1, %rd20;
	ld.global.u32 	%r102, [%rd21];
	add.s32 	%r103, %r124, %r6;
	mul.wide.s32 	%rd22, %r103, 4;
	add.s64 	%rd23, %rd1, %rd22;
	ld.global.u32 	%r104, [%rd23];
	sub.s32 	%r105, %r102, %r104;
	cvt.rn.f32.s32 	%f73, %r105;
	st.shared.f32 	[%r7], %f73;
	bar.sync 	0;
	ld.shared.f32 	%f74, [%r7];
	mul.f32 	%f75, %f74, %f74;
	st.shared.f32 	[%r8], %f75;
	bar.sync 	0;
	ld.shared.f32 	%f76, [%r8];
	cvt.rn.f32.s32 	%f77, %r129;
	add.f32 	%f78, %f76, %f77;
	cvt.rzi.s32.f32 	%r106, %f78;
	bar.sync 	0;
	cvt.u64.u32 	%rd24, %r5;
	cvt.u64.u32 	%rd25, %r124;
	add.s64 	%rd26, %rd25, %rd24;
	shl.b64 	%rd27, %rd26, 2;
	add.s64 	%rd28, %rd1, %rd27;
	ld.global.u32 	%r107, [%rd28+4];
	ld.global.u32 	%r108, [%rd23+4];
	sub.s32 	%r109, %r107, %r108;
	cvt.rn.f32.s32 	%f79, %r109;
	st.shared.f32 	[%r7], %f79;
	bar.sync 	0;
	ld.shared.f32 	%f80, [%r7];
	mul.f32 	%f81, %f80, %f80;
	st.shared.f32 	[%r8], %f81;
	bar.sync 	0;
	ld.shared.f32 	%f82, [%r8];
	cvt.rn.f32.s32 	%f83, %r106;
	add.f32 	%f84, %f82, %f83;
	bar.sync 	0;
	cvt.rzi.s32.f32 	%r129, %f84;
	add.s32 	%r124, %r124, 2;
$L__BB1_11:
	and.b32  	%r110, %r34, 1;
	setp.eq.b32 	%p9, %r110, 1;
	not.pred 	%p10, %p9;
	@%p10 bra 	$L__BB1_13;
	add.s32 	%r111, %r124, %r5;
	mul.wide.u32 	%rd29, %r111, 4;
	add.s64 	%rd30, %rd1, %rd29;
	ld.global.u32 	%r112, [%rd30];
	add.s32 	%r113, %r124, %r6;
	mul.wide.s32 	%rd31, %r113, 4;
	add.s64 	%rd32, %rd1, %rd31;
	ld.global.u32 	%r114, [%rd32];
	sub.s32 	%r115, %r112, %r114;
	cvt.rn.f32.s32 	%f85, %r115;
	st.shared.f32 	[%r7], %f85;
	bar.sync 	0;
	ld.shared.f32 	%f86, [%r7];
	mul.f32 	%f87, %f86, %f86;
	st.shared.f32 	[%r8], %f87;
	bar.sync 	0;
	ld.shared.f32 	%f88, [%r8];
	cvt.rn.f32.s32 	%f89, %r129;
	add.f32 	%f90, %f88, %f89;
	cvt.rzi.s32.f32 	%r129, %f90;
	bar.sync 	0;
$L__BB1_13:
	mad.lo.s32 	%r116, %r35, %r2, %r4;
	cvta.to.global.u64 	%rd33, %rd6;
	mul.wide.s32 	%rd34, %r116, 4;
	add.s64 	%rd35, %rd33, %rd34;
	st.global.u32 	[%rd35], %r129;
$L__BB1_14:
	ret;

}


// ===== COMPILED SASS (sm_100) =====

	.target	sm_100

	.elftype	@"ET_EXEC"


//--------------------- .note.nv.tkinfo           --------------------------
	.section	.note.nv.tkinfo,"",@"SHT_NOTE"
	.sectionflags	@"SHF_NOTE_NV_TKINFO"
	.tkinfo
        /*0018*/ 	.word	0x00000002
        /*0030*/ 	.string	""
        /*0030*/ 	.string	"ptxas"
        /*0030*/ 	.string	"Cuda compilation tools, release 13.0, V13.0.88"
        /*0030*/ 	.string	"Build cuda_13.0.r13.0/compiler.36424714_0"
        /*0030*/ 	.string	"-arch sm_100 -m 64 "



//--------------------- .note.nv.cuinfo           --------------------------
	.section	.note.nv.cuinfo,"",@"SHT_NOTE"
	.sectionflags	@"SHF_NOTE_NV_CUINFO"
        /*0018*/ 	.short	0x0002
        /*001a*/ 	.short	0x0064
        /*001c*/ 	.short	0x0082
	.zero		2


//--------------------- .nv.info                  --------------------------
	.section	.nv.info,"",@"SHT_CUDA_INFO"
	.align	4


	//----- nvinfo : EIATTR_REGCOUNT
	.align		4
        /*0000*/ 	.byte	0x04, 0x2f
        /*0002*/ 	.short	(.L_1 - .L_0)
	.align		4
.L_0:
        /*0004*/ 	.word	index@(_Z10similarityPKiPiii)
        /*0008*/ 	.word	0x0000001f


	//----- nvinfo : EIATTR_FRAME_SIZE
	.align		4
.L_1:
        /*000c*/ 	.byte	0x04, 0x11
        /*000e*/ 	.short	(.L_3 - .L_2)
	.align		4
.L_2:
        /*0010*/ 	.word	index@(_Z10similarityPKiPiii)
        /*0014*/ 	.word	0x00000000


	//----- nvinfo : EIATTR_REGCOUNT
	.align		4
.L_3:
        /*0018*/ 	.byte	0x04, 0x2f
        /*001a*/ 	.short	(.L_5 - .L_4)
	.align		4
.L_4:
        /*001c*/ 	.word	index@(_Z17similarity_sharedPKiPiii)
        /*0020*/ 	.word	0x0000001e


	//----- nvinfo : EIATTR_FRAME_SIZE
	.align		4
.L_5:
        /*0024*/ 	.byte	0x04, 0x11
        /*0026*/ 	.short	(.L_7 - .L_6)
	.align		4
.L_6:
        /*0028*/ 	.word	index@(_Z17similarity_sharedPKiPiii)
        /*002c*/ 	.word	0x00000000


	//----- nvinfo : EIATTR_MIN_STACK_SIZE
	.align		4
.L_7:
        /*0030*/ 	.byte	0x04, 0x12
        /*0032*/ 	.short	(.L_9 - .L_8)
	.align		4
.L_8:
        /*0034*/ 	.word	index@(_Z17similarity_sharedPKiPiii)
        /*0038*/ 	.word	0x00000000


	//----- nvinfo : EIATTR_MIN_STACK_SIZE
	.align		4
.L_9:
        /*003c*/ 	.byte	0x04, 0x12
        /*003e*/ 	.short	(.L_11 - .L_10)
	.align		4
.L_10:
        /*0040*/ 	.word	index@(_Z10similarityPKiPiii)
        /*0044*/ 	.word	0x00000000
.L_11:


//--------------------- .nv.compat                --------------------------
	.section	.nv.compat,"",@"SHT_CUDA_COMPAT_INFO"
	.align	4
        /*0000*/ 	.byte	0x02, 0x09, 0x00, 0x00, 0x02, 0x02, 0x01, 0x00, 0x02, 0x05, 0x05, 0x00, 0x03, 0x07, 0x01, 0x01
        /*0010*/ 	.byte	0x02, 0x03, 0x00, 0x00, 0x02, 0x06, 0x01, 0x00, 0x04, 0x0b, 0x08, 0x00, 0x09, 0x00, 0x00, 0x00
        /*0020*/ 	.byte	0x00, 0x00, 0x00, 0x00


//--------------------- .nv.info._Z17similarity_sharedPKiPiii --------------------------
	.section	.nv.info._Z17similarity_sharedPKiPiii,"",@"SHT_CUDA_INFO"
	.sectionflags	@""
	.align	4


	//----- nvinfo : EIATTR_CUDA_API_VERSION
	.align		4
        /*0000*/ 	.byte	0x04, 0x37
        /*0002*/ 	.short	(.L_13 - .L_12)
.L_12:
        /*0004*/ 	.word	0x00000082


	//----- nvinfo : EIATTR_KPARAM_INFO
	.align		4
.L_13:
        /*0008*/ 	.byte	0x04, 0x17
        /*000a*/ 	.short	(.L_15 - .L_14)
.L_14:
        /*000c*/ 	.word	0x00000000
        /*0010*/ 	.short	0x0003
        /*0012*/ 	.short	0x0014
        /*0014*/ 	.byte	0x00, 0xf0, 0x11, 0x00


	//----- nvinfo : EIATTR_KPARAM_INFO
	.align		4
.L_15:
        /*0018*/ 	.byte	0x04, 0x17
        /*001a*/ 	.short	(.L_17 - .L_16)
.L_16:
        /*001c*/ 	.word	0x00000000
        /*0020*/ 	.short	0x0002
        /*0022*/ 	.short	0x0010
        /*0024*/ 	.byte	0x00, 0xf0, 0x11, 0x00


	//----- nvinfo : EIATTR_KPARAM_INFO
	.align		4
.L_17:
        /*0028*/ 	.byte	0x04, 0x17
        /*002a*/ 	.short	(.L_19 - .L_18)
.L_18:
        /*002c*/ 	.word	0x00000000
        /*0030*/ 	.short	0x0001
        /*0032*/ 	.short	0x0008
        /*0034*/ 	.byte	0x00, 0xf5, 0x21, 0x00


	//----- nvinfo : EIATTR_KPARAM_INFO
	.align		4
.L_19:
        /*0038*/ 	.byte	0x04, 0x17
        /*003a*/ 	.short	(.L_21 - .L_20)
.L_20:
        /*003c*/ 	.word	0x00000000
        /*0040*/ 	.short	0x0000
        /*0042*/ 	.short	0x0000
        /*0044*/ 	.byte	0x00, 0xf5, 0x21, 0x00


	//----- nvinfo : EIATTR_SPARSE_MMA_MASK
	.align		4
.L_21:
        /*0048*/ 	.byte	0x03, 0x50
        /*004a*/ 	.short	0x0000


	//----- nvinfo : EIATTR_MAXREG_COUNT
	.align		4
        /*004c*/ 	.byte	0x03, 0x1b
        /*004e*/ 	.short	0x00ff


	//----- nvinfo : EIATTR_NUM_BARRIERS
	.align		4
        /*0050*/ 	.byte	0x02, 0x4c
        /*0052*/ 	.byte	0x01
	.zero		1


	//----- nvinfo : EIATTR_MERCURY_ISA_VERSION
	.align		4
        /*0054*/ 	.byte	0x03, 0x5f
        /*0056*/ 	.short	0x0101


	//----- nvinfo : EIATTR_VRC_CTA_INIT_COUNT
	.align		4
        /*0058*/ 	.byte	0x02, 0x4a
	.zero		1
	.zero		1


	//----- nvinfo : EIATTR_EXIT_INSTR_OFFSETS
	.align		4
        /*005c*/ 	.byte	0x04, 0x1c
        /*005e*/ 	.short	(.L_23 - .L_22)


	//   ....[0]....
.L_22:
        /*0060*/ 	.word	0x000000c0


	//   ....[1]....
        /*0064*/ 	.word	0x000013f0


	//----- nvinfo : EIATTR_CBANK_PARAM_SIZE
	.align		4
.L_23:
        /*0068*/ 	.byte	0x03, 0x19
        /*006a*/ 	.short	0x0018


	//----- nvinfo : EIATTR_PARAM_CBANK
	.align		4
        /*006c*/ 	.byte	0x04, 0x0a
        /*006e*/ 	.short	(.L_25 - .L_24)
	.align		4
.L_24:
        /*0070*/ 	.word	index@(.nv.constant0._Z17similarity_sharedPKiPiii)
        /*0074*/ 	.short	0x0380
        /*0076*/ 	.short	0x0018


	//----- nvinfo : EIATTR_SW_WAR
	.align		4
.L_25:
        /*0078*/ 	.byte	0x04, 0x36
        /*007a*/ 	.short	(.L_27 - .L_26)
.L_26:
        /*007c*/ 	.word	0x00000008
.L_27:


//--------------------- .nv.info._Z10similarityPKiPiii --------------------------
	.section	.nv.info._Z10similarityPKiPiii,"",@"SHT_CUDA_INFO"
	.sectionflags	@""
	.align	4


	//----- nvinfo : EIATTR_CUDA_API_VERSION
	.align		4
        /*0000*/ 	.byte	0x04, 0x37
        /*0002*/ 	.short	(.L_29 - .L_28)
.L_28:
        /*0004*/ 	.word	0x00000082


	//----- nvinfo : EIATTR_KPARAM_INFO
	.align		4
.L_29:
        /*0008*/ 	.byte	0x04, 0x17
        /*000a*/ 	.short	(.L_31 - .L_30)
.L_30:
        /*000c*/ 	.word	0x00000000
        /*0010*/ 	.short	0x0003
        /*0012*/ 	.short	0x0014
        /*0014*/ 	.byte	0x00, 0xf0, 0x11, 0x00


	//----- nvinfo : EIATTR_KPARAM_INFO
	.align		4
.L_31:
        /*0018*/ 	.byte	0x04, 0x17
        /*001a*/ 	.short	(.L_33 - .L_32)
.L_32:
        /*001c*/ 	.word	0x00000000
        /*0020*/ 	.short	0x0002
        /*0022*/ 	.short	0x0010
        /*0024*/ 	.byte	0x00, 0xf0, 0x11, 0x00


	//----- nvinfo : EIATTR_KPARAM_INFO
	.align		4
.L_33:
        /*0028*/ 	.byte	0x04, 0x17
        /*002a*/ 	.short	(.L_35 - .L_34)
.L_34:
        /*002c*/ 	.word	0x00000000
        /*0030*/ 	.short	0x0001
        /*0032*/ 	.short	0x0008
        /*0034*/ 	.byte	0x00, 0xf5, 0x21, 0x00


	//----- nvinfo : EIATTR_KPARAM_INFO
	.align		4
.L_35:
        /*0038*/ 	.byte	0x04, 0x17
        /*003a*/ 	.short	(.L_37 - .L_36)
.L_36:
        /*003c*/ 	.word	0x00000000
        /*0040*/ 	.short	0x0000
        /*0042*/ 	.short	0x0000
        /*0044*/ 	.byte	0x00, 0xf5, 0x21, 0x00


	//----- nvinfo : EIATTR_SPARSE_MMA_MASK
	.align		4
.L_37:
        /*0048*/ 	.byte	0x03, 0x50
        /*004a*/ 	.short	0x0000


	//----- nvinfo : EIATTR_MAXREG_COUNT
	.align		4
        /*004c*/ 	.byte	0x03, 0x1b
        /*004e*/ 	.short	0x00ff


	//----- nvinfo : EIATTR_MERCURY_ISA_VERSION
	.align		4
        /*0050*/ 	.byte	0x03, 0x5f
        /*0052*/ 	.short	0x0101


	//----- nvinfo : EIATTR_VRC_CTA_INIT_COUNT
	.align		4
        /*0054*/ 	.byte	0x02, 0x4a
	.zero		1
	.zero		1


	//----- nvinfo : EIATTR_EXIT_INSTR_OFFSETS
	.align		4
        /*0058*/ 	.byte	0x04, 0x1c
        /*005a*/ 	.short	(.L_39 - .L_38)


	//   ....[0]....
.L_38:
        /*005c*/ 	.word	0x000000c0


	//   ....[1]....
        /*0060*/ 	.word	0x000008f0


	//----- nvinfo : EIATTR_CBANK_PARAM_SIZE
	.align		4
.L_39:
        /*0064*/ 	.byte	0x03, 0x19
        /*0066*/ 	.short	0x0018


	//----- nvinfo : EIATTR_PARAM_CBANK
	.align		4
        /*0068*/ 	.byte	0x04, 0x0a
        /*006a*/ 	.short	(.L_41 - .L_40)
	.align		4
.L_40:
        /*006c*/ 	.word	index@(.nv.constant0._Z10similarityPKiPiii)
        /*0070*/ 	.short	0x0380
        /*0072*/ 	.short	0x0018


	//----- nvinfo : EIATTR_SW_WAR
	.align		4
.L_41:
        /*0074*/ 	.byte	0x04, 0x36
        /*0076*/ 	.short	(.L_43 - .L_42)
.L_42:
        /*0078*/ 	.word	0x00000008
.L_43:


//--------------------- .nv.callgraph             --------------------------
	.section	.nv.callgraph,"",@"SHT_CUDA_CALLGRAPH"
	.align	4
	.sectionentsize	8
	.align		4
        /*0000*/ 	.word	0x00000000
	.align		4
        /*0004*/ 	.word	0xffffffff
	.align		4
        /*0008*/ 	.word	0x00000000
	.align		4
        /*000c*/ 	.word	0xfffffffe
	.align		4
        /*0010*/ 	.word	0x00000000
	.align		4
        /*0014*/ 	.word	0xfffffffd
	.align		4
        /*0018*/ 	.word	0x00000000
	.align		4
        /*001c*/ 	.word	0xfffffffc


//--------------------- .text._Z17similarity_sharedPKiPiii --------------------------
	.section	.text._Z17similarity_sharedPKiPiii,"ax",@progbits
	.align	128
        .global         _Z17similarity_sharedPKiPiii
        .type           _Z17similarity_sharedPKiPiii,@function
        .size           _Z17similarity_sharedPKiPiii,(.L_x_11 - _Z17similarity_sharedPKiPiii)
        .other          _Z17similarity_sharedPKiPiii,@"STO_CUDA_ENTRY STV_DEFAULT"
_Z17similarity_sharedPKiPiii:
.text._Z17similarity_sharedPKiPiii:
[----:B------:R-:W-:Y:S01]  /*0000*/  LDC R1, c[0x0][0x37c] ;  /* 0x0000df00ff017b82 */ /* 0x000fe20000000800 */
[----:B------:R-:W0:Y:S07]  /*0010*/  S2R R3, SR_TID.Y ;  /* 0x0000000000037919 */ /* 0x000e2e0000002200 */
[----:B------:R-:W0:Y:S01]  /*0020*/  LDC R0, c[0x0][0x364] ;  /* 0x0000d900ff007b82 */ /* 0x000e220000000800 */
[----:B------:R-:W1:Y:S01]  /*0030*/  LDCU UR9, c[0x0][0x394] ;  /* 0x00007280ff0977ac */ /* 0x000e620008000800 */
[----:B------:R-:W2:Y:S06]  /*0040*/  S2R R2, SR_TID.X ;  /* 0x0000000000027919 */ /* 0x000eac0000002100 */
[----:B------:R-:W0:Y:S08]  /*0050*/  S2UR UR4, SR_CTAID.Y ;  /* 0x00000000000479c3 */ /* 0x000e300000002600 */
[----:B------:R-:W2:Y:S08]  /*0060*/  S2UR UR5, SR_CTAID.X ;  /* 0x00000000000579c3 */ /* 0x000eb00000002500 */
[----:B------:R-:W2:Y:S01]  /*0070*/  LDC R9, c[0x0][0x360] ;  /* 0x0000d800ff097b82 */ /* 0x000ea20000000800 */
[----:B0-----:R-:W-:-:S02]  /*0080*/  IMAD R0, R0, UR4, R3 ;  /* 0x0000000400007c24 */ /* 0x001fc4000f8e0203 */
[----:B--2---:R-:W-:-:S05]  /*0090*/  IMAD R9, R9, UR5, R2 ;  /* 0x0000000509097c24 */ /* 0x004fca000f8e0202 */
[----:B------:R-:W-:-:S04]  /*00a0*/  VIMNMX R4, PT, PT, R0, R9, !PT ;  /* 0x0000000900047248 */ /* 0x000fc80007fe0100 */
[----:B-1----:R-:W-:-:S13]  /*00b0*/  ISETP.GE.AND P0, PT, R4, UR9, PT ;  /* 0x0000000904007c0c */ /* 0x002fda000bf06270 */
[----:B------:R-:W-:Y:S05]  /*00c0*/  @P0 EXIT ;  /* 0x000000000000094d */ /* 0x000fea0003800000 */
[----:B------:R-:W0:Y:S01]  /*00d0*/  LDCU UR7, c[0x0][0x390] ;  /* 0x00007200ff0777ac */ /* 0x000e220008000800 */
[----:B------:R-:W-:Y:S01]  /*00e0*/  HFMA2 R12, -RZ, RZ, 0, 0 ;  /* 0x00000000ff0c7431 */ /* 0x000fe200000001ff */
[----:B------:R-:W1:Y:S01]  /*00f0*/  LDCU.64 UR10, c[0x0][0x358] ;  /* 0x00006b00ff0a77ac */ /* 0x000e620008000a00 */
[----:B0-----:R-:W-:-:S09]  /*0100*/  UISETP.GE.AND UP0, UPT, UR7, 0x1, UPT ;  /* 0x000000010700788c */ /* 0x001fd2000bf06270 */
[----:B-1----:R-:W-:Y:S05]  /*0110*/  BRA.U !UP0, `(.L_x_0) ;  /* 0x0000001108a47547 */ /* 0x002fea000b800000 */
[----:B------:R-:W0:Y:S01]  /*0120*/  S2UR UR6, SR_CgaCtaId ;  /* 0x00000000000679c3 */ /* 0x000e220000008800 */
[----:B------:R-:W-:Y:S01]  /*0130*/  UMOV UR4, 0x400 ;  /* 0x0000040000047882 */ /* 0x000fe20000000000 */
[----:B------:R-:W-:Y:S02]  /*0140*/  UISETP.GE.U32.AND UP1, UPT, UR7, 0x8, UPT ;  /* 0x000000080700788c */ /* 0x000fe4000bf26070 */
[----:B------:R-:W-:Y:S01]  /*0150*/  IMAD R13, R0, UR7, RZ ;  /* 0x00000007000d7c24 */ /* 0x000fe2000f8e02ff */
[----:B------:R-:W-:Y:S01]  /*0160*/  UIADD3 UR5, UPT, UPT, UR4, 0x400, URZ ;  /* 0x0000040004057890 */ /* 0x000fe2000fffe0ff */
[----:B------:R-:W-:Y:S02]  /*0170*/  IMAD R8, R9, UR7, RZ ;  /* 0x0000000709087c24 */ /* 0x000fe4000f8e02ff */
[----:B------:R-:W-:Y:S01]  /*0180*/  IMAD.MOV.U32 R12, RZ, RZ, RZ ;  /* 0x000000ffff0c7224 */ /* 0x000fe200078e00ff */
[----:B0-----:R-:W-:Y:S02]  /*0190*/  ULEA UR4, UR6, UR4, 0x18 ;  /* 0x0000000406047291 */ /* 0x001fe4000f8ec0ff */
[----:B------:R-:W-:-:S02]  /*01a0*/  ULEA UR5, UR6, UR5, 0x18 ;  /* 0x0000000506057291 */ /* 0x000fc4000f8ec0ff */
[----:B------:R-:W-:Y:S02]  /*01b0*/  ULOP3.LUT UR6, UR7, 0x7, URZ, 0xc0, !UPT ;  /* 0x0000000707067892 */ /* 0x000fe4000f8ec0ff */
[C---:B------:R-:W-:Y:S01]  /*01c0*/  LEA R10, R2.reuse, UR4, 0x6 ;  /* 0x00000004020a7c11 */ /* 0x040fe2000f8e30ff */
[----:B------:R-:W-:Y:S01]  /*01d0*/  UMOV UR4, URZ ;  /* 0x000000ff00047c82 */ /* 0x000fe20008000000 */
[----:B------:R-:W-:Y:S01]  /*01e0*/  LEA R11, R2, UR5, 0x6 ;  /* 0x00000005020b7c11 */ /* 0x000fe2000f8e30ff */
[----:B------:R-:W-:Y:S02]  /*01f0*/  UISETP.NE.AND UP0, UPT, UR6, URZ, UPT ;  /* 0x000000ff0600728c */ /* 0x000fe4000bf05270 */
[C---:B------:R-:W-:Y:S01]  /*0200*/  IMAD R10, R3.reuse, 0x4, R10 ;  /* 0x00000004030a7824 */ /* 0x040fe200078e020a */
[----:B------:R-:W-:Y:S01]  /*0210*/  LEA R11, R3, R11, 0x2 ;  /* 0x0000000b030b7211 */ /* 0x000fe200078e10ff */
[----:B------:R-:W-:Y:S07]  /*0220*/  BRA.U !UP1, `(.L_x_1) ;  /* 0x0000000909247547 */ /* 0x000fee000b800000 */
[----:B------:R-:W0:Y:S01]  /*0230*/  LDCU.64 UR4, c[0x0][0x380] ;  /* 0x00007000ff0477ac */ /* 0x000e220008000a00 */
[----:B------:R-:W-:Y:S01]  /*0240*/  MOV R12, RZ ;  /* 0x000000ff000c7202 */ /* 0x000fe20000000f00 */
[----:B------:R-:W-:Y:S01]  /*0250*/  IMAD.MOV.U32 R15, RZ, RZ, R8 ;  /* 0x000000ffff0f7224 */ /* 0x000fe200078e0008 */
[----:B0-----:R-:W-:-:S04]  /*0260*/  UIADD3 UR4, UP1, UPT, UR4, 0x10, URZ ;  /* 0x0000001004047890 */ /* 0x001fc8000ff3e0ff */
[----:B------:R-:W-:Y:S02]  /*0270*/  UIADD3.X UR5, UPT, UPT, URZ, UR5, URZ, UP1, !UPT ;  /* 0x00000005ff057290 */ /* 0x000fe40008ffe4ff */
[----:B------:R-:W-:Y:S01]  /*0280*/  MOV R2, UR4 ;  /* 0x0000000400027c02 */ /* 0x000fe20008000f00 */
[----:B------:R-:W-:-:S03]  /*0290*/  ULOP3.LUT UR4, UR7, 0x7ffffff8, URZ, 0xc0, !UPT ;  /* 0x7ffffff807047892 */ /* 0x000fc6000f8ec0ff */
[----:B------:R-:W-:Y:S01]  /*02a0*/  IMAD.U32 R3, RZ, RZ, UR5 ;  /* 0x00000005ff037e24 */ /* 0x000fe2000f8e00ff */
[----:B------:R-:W-:Y:S01]  /*02b0*/  UIADD3 UR5, UPT, UPT, -UR4, URZ, URZ ;  /* 0x000000ff04057290 */ /* 0x000fe2000fffe1ff */
[----:B------:R-:W-:-:S11]  /*02c0*/  IMAD.WIDE.U32 R4, R13, 0x4, R2 ;  /* 0x000000040d047825 */ /* 0x000fd600078e0002 */
.L_x_2:
[----:B0-----:R-:W-:Y:S01]  /*02d0*/  IMAD.WIDE R6, R15, 0x4, R2 ;  /* 0x000000040f067825 */ /* 0x001fe200078e0202 */
[----:B------:R-:W2:Y:S04]  /*02e0*/  LDG.E R14, desc[UR10][R4.64+-0x10] ;  /* 0xfffff00a040e7981 */ /* 0x000ea8000c1e1900 */
[----:B------:R-:W2:Y:S02]  /*02f0*/  LDG.E R17, desc[UR10][R6.64+-0x10] ;  /* 0xfffff00a06117981 */ /* 0x000ea4000c1e1900 */
[----:B--2---:R-:W-:-:S04]  /*0300*/  IADD3 R14, PT, PT, R14, -R17, RZ ;  /* 0x800000110e0e7210 */ /* 0x004fc80007ffe0ff */
[----:B------:R-:W-:-:S05]  /*0310*/  I2FP.F32.S32 R17, R14 ;  /* 0x0000000e00117245 */ /* 0x000fca0000201400 */
[----:B------:R-:W-:Y:S01]  /*0320*/  STS [R10], R17 ;  /* 0x000000110a007388 */ /* 0x000fe20000000800 */
[----:B------:R-:W-:Y:S06]  /*0330*/  BAR.SYNC.DEFER_BLOCKING 0x0 ;  /* 0x0000000000007b1d */ /* 0x000fec0000010000 */
[----:B------:R-:W0:Y:S02]  /*0340*/  LDS R14, [R10] ;  /* 0x000000000a0e7984 */ /* 0x000e240000000800 */
[----:B0-----:R-:W-:-:S05]  /*0350*/  FMUL R16, R14, R14 ;  /* 0x0000000e0e107220 */ /* 0x001fca0000400000 */
[----:B------:R-:W-:Y:S01]  /*0360*/  STS [R11], R16 ;  /* 0x000000100b007388 */ /* 0x000fe20000000800 */
[----:B------:R-:W-:Y:S06]  /*0370*/  BAR.SYNC.DEFER_BLOCKING 0x0 ;  /* 0x0000000000007b1d */ /* 0x000fec0000010000 */
[----:B------:R-:W-:Y:S02]  /*0380*/  LDS R14, [R11] ;  /* 0x000000000b0e7984 */ /* 0x000fe40000000800 */
[----:B------:R-:W-:Y:S06]  /*0390*/  BAR.SYNC.DEFER_BLOCKING 0x0 ;  /* 0x0000000000007b1d */ /* 0x000fec0000010000 */
[----:B------:R-:W2:Y:S04]  /*03a0*/  LDG.E R18, desc[UR10][R4.64+-0xc] ;  /* 0xfffff40a04127981 */ /* 0x000ea8000c1e1900 */
[----:B------:R-:W2:Y:S02]  /*03b0*/  LDG.E R19, desc[UR10][R6.64+-0xc] ;  /* 0xfffff40a06137981 */ /* 0x000ea4000c1e1900 */
[----:B--2---:R-:W-:-:S05]  /*03c0*/  IMAD.IADD R18, R18, 0x1, -R19 ;  /* 0x0000000112127824 */ /* 0x004fca00078e0a13 */
        /* <DEDUP_REMOVED lines=67> */
[----:B------:R-:W0:Y:S02]  /*0800*/  LDS R17, [R11] ;  /* 0x000000000b117984 */ /* 0x000e240000000800 */
[----:B------:R-:W-:Y:S06]  /*0810*/  BAR.SYNC.DEFER_BLOCKING 0x0 ;  /* 0x0000000000007b1d */ /* 0x000fec0000010000 */
[----:B------:R-:W2:Y:S04]  /*0820*/  LDG.E R6, desc[UR10][R6.64+0xc] ;  /* 0x00000c0a06067981 */ /* 0x000ea8000c1e1900 */
[----:B-1----:R1:W2:Y:S01]  /*0830*/  LDG.E R23, desc[UR10][R4.64+0xc] ;  /* 0x00000c0a04177981 */ /* 0x0022a2000c1e1900 */
[----:B------:R-:W-:Y:S01]  /*0840*/  I2FP.F32.S32 R25, R12 ;  /* 0x0000000c00197245 */ /* 0x000fe20000201400 */
[----:B------:R-:W-:Y:S01]  /*0850*/  UIADD3 UR5, UPT, UPT, UR5, 0x8, URZ ;  /* 0x0000000805057890 */ /* 0x000fe2000fffe0ff */
[----:B------:R-:W-:-:S03]  /*0860*/  VIADD R15, R15, 0x8 ;  /* 0x000000080f0f7836 */ /* 0x000fc60000000000 */
[----:B------:R-:W-:Y:S01]  /*0870*/  FADD R14, R14, R25 ;  /* 0x000000190e0e7221 */ /* 0x000fe20000000000 */
[----:B------:R-:W-:Y:S01]  /*0880*/  UISETP.NE.AND UP1, UPT, UR5, URZ, UPT ;  /* 0x000000ff0500728c */ /* 0x000fe2000bf25270 */
[----:B-1----:R-:W-:-:S04]  /*0890*/  IADD3 R4, P0, PT, R4, 0x20, RZ ;  /* 0x0000002004047810 */ /* 0x002fc80007f1e0ff */
[----:B------:R-:W1:Y:S01]  /*08a0*/  F2I.TRUNC.NTZ R14, R14 ;  /* 0x0000000e000e7305 */ /* 0x000e62000020f100 */
[----:B------:R-:W-:Y:S02]  /*08b0*/  IADD3.X R5, PT, PT, RZ, R5, RZ, P0, !PT ;  /* 0x00000005ff057210 */ /* 0x000fe400007fe4ff */
[----:B-1----:R-:W-:-:S05]  /*08c0*/  I2FP.F32.S32 R25, R14 ;  /* 0x0000000e00197245 */ /* 0x002fca0000201400 */
[----:B------:R-:W-:-:S06]  /*08d0*/  FADD R16, R16, R25 ;  /* 0x0000001910107221 */ /* 0x000fcc0000000000 */
[----:B------:R-:W1:Y:S02]  /*08e0*/  F2I.TRUNC.NTZ R16, R16 ;  /* 0x0000001000107305 */ /* 0x000e64000020f100 */
[----:B-1----:R-:W-:-:S05]  /*08f0*/  I2FP.F32.S32 R12, R16 ;  /* 0x00000010000c7245 */ /* 0x002fca0000201400 */
[----:B------:R-:W-:-:S06]  /*0900*/  FADD R12, R21, R12 ;  /* 0x0000000c150c7221 */ /* 0x000fcc0000000000 */
[----:B------:R-:W1:Y:S02]  /*0910*/  F2I.TRUNC.NTZ R12, R12 ;  /* 0x0000000c000c7305 */ /* 0x000e64000020f100 */
[----:B-1----:R-:W-:-:S05]  /*0920*/  I2FP.F32.S32 R7, R12 ;  /* 0x0000000c00077245 */ /* 0x002fca0000201400 */
[----:B------:R-:W-:-:S06]  /*0930*/  FADD R7, R20, R7 ;  /* 0x0000000714077221 */ /* 0x000fcc0000000000 */
[----:B------:R-:W1:Y:S01]  /*0940*/  F2I.TRUNC.NTZ R7, R7 ;  /* 0x0000000700077305 */ /* 0x000e62000020f100 */
[----:B--2---:R-:W-:-:S05]  /*0950*/  IMAD.IADD R6, R23, 0x1, -R6 ;  /* 0x0000000117067824 */ /* 0x004fca00078e0a06 */
[----:B------:R-:W-:Y:S02]  /*0960*/  I2FP.F32.S32 R21, R6 ;  /* 0x0000000600157245 */ /* 0x000fe40000201400 */
[----:B-1----:R-:W-:-:S03]  /*0970*/  I2FP.F32.S32 R6, R7 ;  /* 0x0000000700067245 */ /* 0x002fc60000201400 */
[----:B------:R-:W-:Y:S02]  /*0980*/  STS [R10], R21 ;  /* 0x000000150a007388 */ /* 0x000fe40000000800 */
[----:B------:R-:W-:Y:S01]  /*0990*/  FADD R6, R19, R6 ;  /* 0x0000000613067221 */ /* 0x000fe20000000000 */
[----:B------:R-:W-:Y:S06]  /*09a0*/  BAR.SYNC.DEFER_BLOCKING 0x0 ;  /* 0x0000000000007b1d */ /* 0x000fec0000010000 */
[----:B------:R-:W1:Y:S02]  /*09b0*/  F2I.TRUNC.NTZ R6, R6 ;  /* 0x0000000600067305 */ /* 0x000e64000020f100 */
[----:B-1----:R-:W-:Y:S01]  /*09c0*/  I2FP.F32.S32 R19, R6 ;  /* 0x0000000600137245 */ /* 0x002fe20000201400 */
[----:B------:R-:W1:Y:S04]  /*09d0*/  LDS R14, [R10] ;  /* 0x000000000a0e7984 */ /* 0x000e680000000800 */
[----:B------:R-:W-:-:S06]  /*09e0*/  FADD R18, R18, R19 ;  /* 0x0000001312127221 */ /* 0x000fcc0000000000 */
[----:B------:R-:W2:Y:S02]  /*09f0*/  F2I.TRUNC.NTZ R18, R18 ;  /* 0x0000001200127305 */ /* 0x000ea4000020f100 */
[----:B--2---:R-:W-:-:S05]  /*0a00*/  I2FP.F32.S32 R12, R18 ;  /* 0x00000012000c7245 */ /* 0x004fca0000201400 */
[----:B0-----:R-:W-:-:S06]  /*0a10*/  FADD R17, R17, R12 ;  /* 0x0000000c11117221 */ /* 0x001fcc0000000000 */
[----:B------:R-:W0:Y:S01]  /*0a20*/  F2I.TRUNC.NTZ R17, R17 ;  /* 0x0000001100117305 */ /* 0x000e22000020f100 */
[----:B-1----:R-:W-:-:S05]  /*0a30*/  FMUL R14, R14, R14 ;  /* 0x0000000e0e0e7220 */ /* 0x002fca0000400000 */
[----:B------:R-:W-:Y:S01]  /*0a40*/  STS [R11], R14 ;  /* 0x0000000e0b007388 */ /* 0x000fe20000000800 */
[----:B------:R-:W-:Y:S01]  /*0a50*/  BAR.SYNC.DEFER_BLOCKING 0x0 ;  /* 0x0000000000007b1d */ /* 0x000fe20000010000 */
[----:B0-----:R-:W-:-:S05]  /*0a60*/  I2FP.F32.S32 R6, R17 ;  /* 0x0000001100067245 */ /* 0x001fca0000201400 */
[----:B------:R-:W0:Y:S02]  /*0a70*/  LDS R7, [R11] ;  /* 0x000000000b077984 */ /* 0x000e240000000800 */
[----:B0-----:R-:W-:-:S04]  /*0a80*/  FADD R6, R7, R6 ;  /* 0x0000000607067221 */ /* 0x001fc80000000000 */
[----:B------:R0:W1:Y:S01]  /*0a90*/  F2I.TRUNC.NTZ R12, R6 ;  /* 0x00000006000c7305 */ /* 0x000062000020f100 */
[----:B------:R-:W-:Y:S06]  /*0aa0*/  BAR.SYNC.DEFER_BLOCKING 0x0 ;  /* 0x0000000000007b1d */ /* 0x000fec0000010000 */
[----:B------:R-:W-:Y:S05]  /*0ab0*/  BRA.U UP1, `(.L_x_2) ;  /* 0xfffffff901047547 */ /* 0x000fea000b83ffff */
.L_x_1:
[----:B------:R-:W-:Y:S05]  /*0ac0*/  BRA.U !UP0, `(.L_x_0) ;  /* 0x0000000908387547 */ /* 0x000fea000b800000 */
[----:B------:R-:W-:Y:S02]  /*0ad0*/  UISETP.GE.U32.AND UP0, UPT, UR6, 0x4, UPT ;  /* 0x000000040600788c */ /* 0x000fe4000bf06070 */
[----:B------:R-:W-:-:S04]  /*0ae0*/  ULOP3.LUT UR8, UR7, 0x3, URZ, 0xc0, !UPT ;  /* 0x0000000307087892 */ /* 0x000fc8000f8ec0ff */
[----:B------:R-:W-:-:S03]  /*0af0*/  UISETP.NE.AND UP1, UPT, UR8, URZ, UPT ;  /* 0x000000ff0800728c */ /* 0x000fc6000bf25270 */
[----:B------:R-:W-:Y:S08]  /*0b00*/  BRA.U !UP0, `(.L_x_3) ;  /* 0x00000005081c7547 */ /* 0x000ff0000b800000 */
[----:B------:R-:W0:Y:S01]  /*0b10*/  LDC.64 R2, c[0x0][0x380] ;  /* 0x0000e000ff027b82 */ /* 0x000e220000000a00 */
[----:B------:R-:W-:Y:S01]  /*0b20*/  IADD3 R7, PT, PT, R13, UR4, RZ ;  /* 0x000000040d077c10 */ /* 0x000fe2000fffe0ff */
[----:B------:R-:W-:Y:S01]  /*0b30*/  VIADD R5, R8, UR4 ;  /* 0x0000000408057c36 */ /* 0x000fe20008000000 */
[----:B------:R-:W2:Y:S03]  /*0b40*/  LDCU.64 UR12, c[0x0][0x380] ;  /* 0x00007000ff0c77ac */ /* 0x000ea60008000a00 */
[----:B0-----:R-:W-:-:S04]  /*0b50*/  IMAD.WIDE.U32 R6, R7, 0x4, R2 ;  /* 0x0000000407067825 */ /* 0x001fc800078e0002 */
[----:B------:R-:W-:Y:S02]  /*0b60*/  IMAD.WIDE R2, R5, 0x4, R2 ;  /* 0x0000000405027825 */ /* 0x000fe400078e0202 */
[----:B------:R-:W3:Y:S04]  /*0b70*/  LDG.E R6, desc[UR10][R6.64] ;  /* 0x0000000a06067981 */ /* 0x000ee8000c1e1900 */
[----:B------:R-:W3:Y:S02]  /*0b80*/  LDG.E R5, desc[UR10][R2.64] ;  /* 0x0000000a02057981 */ /* 0x000ee4000c1e1900 */
[----:B---3--:R-:W-:-:S04]  /*0b90*/  IADD3 R5, PT, PT, R6, -R5, RZ ;  /* 0x8000000506057210 */ /* 0x008fc80007ffe0ff */
[----:B------:R-:W-:Y:S02]  /*0ba0*/  I2FP.F32.S32 R15, R5 ;  /* 0x00000005000f7245 */ /* 0x000fe40000201400 */
[----:B------:R-:W-:-:S03]  /*0bb0*/  IADD3 R5, P0, PT, R13, UR4, RZ ;  /* 0x000000040d057c10 */ /* 0x000fc6000ff1e0ff */
[----:B------:R-:W-:Y:S02]  /*0bc0*/  STS [R10], R15 ;  /* 0x0000000f0a007388 */ /* 0x000fe40000000800 */
[----:B------:R-:W-:Y:S01]  /*0bd0*/  IMAD.X R16, RZ, RZ, RZ, P0 ;  /* 0x000000ffff107224 */ /* 0x000fe200000e06ff */
[----:B------:R-:W-:Y:S01]  /*0be0*/  BAR.SYNC.DEFER_BLOCKING 0x0 ;  /* 0x0000000000007b1d */ /* 0x000fe20000010000 */
[----:B--2---:R-:W-:-:S04]  /*0bf0*/  LEA R4, P0, R5, UR12, 0x2 ;  /* 0x0000000c05047c11 */ /* 0x004fc8000f8010ff */
[----:B------:R-:W-:Y:S01]  /*0c00*/  LEA.HI.X R5, R5, UR13, R16, 0x2, P0 ;  /* 0x0000000d05057c11 */ /* 0x000fe200080f1410 */
        /* <DEDUP_REMOVED lines=31> */
[----:B------:R-:W2:Y:S01]  /*0e00*/  LDG.E R3, desc[UR10][R2.64+0xc] ;  /* 0x00000c0a02037981 */ /* 0x000ea2000c1e1900 */
[----:B-1----:R-:W-:Y:S01]  /*0e10*/  I2FP.F32.S32 R7, R12 ;  /* 0x0000000c00077245 */ /* 0x002fe20000201400 */
[----:B------:R-:W-:-:S04]  /*0e20*/  UIADD3 UR4, UPT, UPT, UR4, 0x4, URZ ;  /* 0x0000000404047890 */ /* 0x000fc8000fffe0ff */
[----:B------:R-:W-:-:S06]  /*0e30*/  FADD R6, R6, R7 ;  /* 0x0000000706067221 */ /* 0x000fcc0000000000 */
[----:B------:R-:W1:Y:S02]  /*0e40*/  F2I.TRUNC.NTZ R6, R6 ;  /* 0x0000000600067305 */ /* 0x000e64000020f100 */
[----:B-1----:R-:W-:-:S05]  /*0e50*/  I2FP.F32.S32 R12, R6 ;  /* 0x00000006000c7245 */ /* 0x002fca0000201400 */
[----:B------:R-:W-:-:S06]  /*0e60*/  FADD R15, R15, R12 ;  /* 0x0000000c0f0f7221 */ /* 0x000fcc0000000000 */
[----:B------:R-:W1:Y:S01]  /*0e70*/  F2I.TRUNC.NTZ R15, R15 ;  /* 0x0000000f000f7305 */ /* 0x000e62000020f100 */
[----:B--2---:R-:W-:Y:S02]  /*0e80*/  IADD3 R17, PT, PT, R4, -R3, RZ ;  /* 0x8000000304117210 */ /* 0x004fe40007ffe0ff */
[----:B-1----:R-:W-:Y:S02]  /*0e90*/  I2FP.F32.S32 R3, R15 ;  /* 0x0000000f00037245 */ /* 0x002fe40000201400 */
[----:B------:R-:W-:-:S03]  /*0ea0*/  I2FP.F32.S32 R17, R17 ;  /* 0x0000001100117245 */ /* 0x000fc60000201400 */
[----:B0-----:R-:W-:Y:S02]  /*0eb0*/  FADD R3, R14, R3 ;  /* 0x000000030e037221 */ /* 0x001fe40000000000 */
[----:B------:R-:W-:Y:S01]  /*0ec0*/  STS [R10], R17 ;  /* 0x000000110a007388 */ /* 0x000fe20000000800 */
[----:B------:R-:W-:Y:S06]  /*0ed0*/  BAR.SYNC.DEFER_BLOCKING 0x0 ;  /* 0x0000000000007b1d */ /* 0x000fec0000010000 */
[----:B------:R-:W0:Y:S02]  /*0ee0*/  F2I.TRUNC.NTZ R3, R3 ;  /* 0x0000000300037305 */ /* 0x000e24000020f100 */
[----:B0-----:R-:W-:Y:S01]  /*0ef0*/  I2FP.F32.S32 R5, R3 ;  /* 0x0000000300057245 */ /* 0x001fe20000201400 */
[----:B------:R-:W0:Y:S02]  /*0f00*/  LDS R18, [R10] ;  /* 0x000000000a127984 */ /* 0x000e240000000800 */
[----:B0-----:R-:W-:-:S05]  /*0f10*/  FMUL R18, R18, R18 ;  /* 0x0000001212127220 */ /* 0x001fca0000400000 */
[----:B------:R-:W-:Y:S01]  /*0f20*/  STS [R11], R18 ;  /* 0x000000120b007388 */ /* 0x000fe20000000800 */
[----:B------:R-:W-:Y:S06]  /*0f30*/  BAR.SYNC.DEFER_BLOCKING 0x0 ;  /* 0x0000000000007b1d */ /* 0x000fec0000010000 */
[----:B------:R-:W0:Y:S02]  /*0f40*/  LDS R2, [R11] ;  /* 0x000000000b027984 */ /* 0x000e240000000800 */
[----:B0-----:R-:W-:-:S04]  /*0f50*/  FADD R2, R2, R5 ;  /* 0x0000000502027221 */ /* 0x001fc80000000000 */
[----:B------:R2:W3:Y:S01]  /*0f60*/  F2I.TRUNC.NTZ R12, R2 ;  /* 0x00000002000c7305 */ /* 0x0004e2000020f100 */
[----:B------:R-:W-:Y:S06]  /*0f70*/  BAR.SYNC.DEFER_BLOCKING 0x0 ;  /* 0x0000000000007b1d */ /* 0x000fec0000010000 */
.L_x_3:
[----:B------:R-:W-:Y:S05]  /*0f80*/  BRA.U !UP1, `(.L_x_0) ;  /* 0x0000000509087547 */ /* 0x000fea000b800000 */
[----:B------:R-:W-:Y:S02]  /*0f90*/  UISETP.NE.AND UP0, UPT, UR8, 0x1, UPT ;  /* 0x000000010800788c */ /* 0x000fe4000bf05270 */
[----:B------:R-:W-:-:S04]  /*0fa0*/  ULOP3.LUT UR5, UR7, 0x1, URZ, 0xc0, !UPT ;  /* 0x0000000107057892 */ /* 0x000fc8000f8ec0ff */
[----:B------:R-:W-:-:S03]  /*0fb0*/  UISETP.NE.U32.AND UP1, UPT, UR5, 0x1, UPT ;  /* 0x000000010500788c */ /* 0x000fc6000bf25070 */
[----:B------:R-:W-:Y:S08]  /*0fc0*/  BRA.U !UP0, `(.L_x_4) ;  /* 0x0000000108a47547 */ /* 0x000ff0000b800000 */
[----:B--2---:R-:W0:Y:S01]  /*0fd0*/  LDC.64 R2, c[0x0][0x380] ;  /* 0x0000e000ff027b82 */ /* 0x004e220000000a00 */
[----:B------:R-:W-:Y:S01]  /*0fe0*/  VIADD R7, R13, UR4 ;  /* 0x000000040d077c36 */ /* 0x000fe20008000000 */
[----:B------:R-:W-:Y:S01]  /*0ff0*/  IADD3 R5, PT, PT, R8, UR4, RZ ;  /* 0x0000000408057c10 */ /* 0x000fe2000fffe0ff */
[----:B------:R-:W2:Y:S02]  /*1000*/  LDCU.64 UR6, c[0x0][0x380] ;  /* 0x00007000ff0677ac */ /* 0x000ea40008000a00 */
[----:B0-----:R-:W-:-:S04]  /*1010*/  IMAD.WIDE.U32 R6, R7, 0x4, R2 ;  /* 0x0000000407067825 */ /* 0x001fc800078e0002 */
[----:B------:R-:W-:Y:S02]  /*1020*/  IMAD.WIDE R2, R5, 0x4, R2 ;  /* 0x0000000405027825 */ /* 0x000fe400078e0202 */
[----:B------:R-:W4:Y:S04]  /*1030*/  LDG.E R6, desc[UR10][R6.64] ;  /* 0x0000000a06067981 */ /* 0x000f28000c1e1900 */
[----:B------:R-:W4:Y:S02]  /*1040*/  LDG.E R5, desc[UR10][R2.64] ;  /* 0x0000000a02057981 */ /* 0x000f24000c1e1900 */
[----:B----4-:R-:W-:-:S05]  /*1050*/  IMAD.IADD R5, R6, 0x1, -R5 ;  /* 0x0000000106057824 */ /* 0x010fca00078e0a05 */
[----:B------:R-:W-:Y:S02]  /*1060*/  I2FP.F32.S32 R15, R5 ;  /* 0x00000005000f7245 */ /* 0x000fe40000201400 */
[----:B------:R-:W-:-:S03]  /*1070*/  IADD3 R5, P0, PT, R13, UR4, RZ ;  /* 0x000000040d057c10 */ /* 0x000fc6000ff1e0ff */
[----:B------:R-:W-:Y:S01]  /*1080*/  STS [R10], R15 ;  /* 0x0000000f0a007388 */ /* 0x000fe20000000800 */
[----:B------:R-:W-:Y:S01]  /*1090*/  IADD3.X R16, PT, PT, RZ, RZ, RZ, P0, !PT ;  /* 0x000000ffff107210 */ /* 0x000fe200007fe4ff */
[----:B------:R-:W-:Y:S01]  /*10a0*/  BAR.SYNC.DEFER_BLOCKING 0x0 ;  /* 0x0000000000007b1d */ /* 0x000fe20000010000 */
[----:B--2---:R-:W-:-:S04]  /*10b0*/  LEA R4, P0, R5, UR6, 0x2 ;  /* 0x0000000605047c11 */ /* 0x004fc8000f8010ff */
[----:B------:R-:W-:Y:S01]  /*10c0*/  LEA.HI.X R5, R5, UR7, R16, 0x2, P0 ;  /* 0x0000000705057c11 */ /* 0x000fe200080f1410 */
        /* <DEDUP_REMOVED lines=8> */
[----:B------:R-:W-:Y:S01]  /*1150*/  UIADD3 UR4, UPT, UPT, UR4, 0x2, URZ ;  /* 0x0000000204047890 */ /* 0x000fe2000fffe0ff */
[----:B--2---:R-:W-:-:S02]  /*1160*/  IADD3 R7, PT, PT, R4, -R3, RZ ;  /* 0x8000000304077210 */ /* 0x004fc40007ffe0ff */
[----:B-1-3--:R-:W-:Y:S02]  /*1170*/  I2FP.F32.S32 R3, R12 ;  /* 0x0000000c00037245 */ /* 0x00afe40000201400 */
        /* <DEDUP_REMOVED lines=12> */
[----:B------:R4:W0:Y:S01]  /*1240*/  F2I.TRUNC.NTZ R12, R2 ;  /* 0x00000002000c7305 */ /* 0x000822000020f100 */
[----:B------:R-:W-:Y:S06]  /*1250*/  BAR.SYNC.DEFER_BLOCKING 0x0 ;  /* 0x0000000000007b1d */ /* 0x000fec0000010000 */
.L_x_4:
[----:B------:R-:W-:Y:S05]  /*1260*/  BRA.U UP1, `(.L_x_0) ;  /* 0x0000000101507547 */ /* 0x000fea000b800000 */
[----:B------:R-:W2:Y:S01]  /*1270*/  LDC.64 R4, c[0x0][0x380] ;  /* 0x0000e000ff047b82 */ /* 0x000ea20000000a00 */
[----:B------:R-:W-:Y:S01]  /*1280*/  VIADD R3, R13, UR4 ;  /* 0x000000040d037c36 */ /* 0x000fe20008000000 */
[----:B------:R-:W-:-:S03]  /*1290*/  IADD3 R7, PT, PT, R8, UR4, RZ ;  /* 0x0000000408077c10 */ /* 0x000fc6000fffe0ff */
[----:B--2-4-:R-:W-:-:S04]  /*12a0*/  IMAD.WIDE.U32 R2, R3, 0x4, R4 ;  /* 0x0000000403027825 */ /* 0x014fc800078e0004 */
[----:B------:R-:W-:Y:S02]  /*12b0*/  IMAD.WIDE R4, R7, 0x4, R4 ;  /* 0x0000000407047825 */ /* 0x000fe400078e0204 */
[----:B------:R0:W2:Y:S04]  /*12c0*/  LDG.E R2, desc[UR10][R2.64] ;  /* 0x0000000a02027981 */ /* 0x0000a8000c1e1900 */
[----:B------:R-:W2:Y:S01]  /*12d0*/  LDG.E R5, desc[UR10][R4.64] ;  /* 0x0000000a04057981 */ /* 0x000ea2000c1e1900 */
[----:B01-3--:R-:W-:Y:S02]  /*12e0*/  I2FP.F32.S32 R3, R12 ;  /* 0x0000000c00037245 */ /* 0x00bfe40000201400 */
        /* <DEDUP_REMOVED lines=9> */
[----:B0-----:R-:W-:-:S04]  /*1380*/  FADD R8, R3, R8 ;  /* 0x0000000803087221 */ /* 0x001fc80000000000 */
[----:B------:R0:W1:Y:S01]  /*1390*/  F2I.TRUNC.NTZ R12, R8 ;  /* 0x00000008000c7305 */ /* 0x000062000020f100 */
[----:B------:R-:W-:Y:S06]  /*13a0*/  BAR.SYNC.DEFER_BLOCKING 0x0 ;  /* 0x0000000000007b1d */ /* 0x000fec0000010000 */
.L_x_0:
[----:B--2-4-:R-:W2:Y:S01]  /*13b0*/  LDC.64 R2, c[0x0][0x388] ;  /* 0x0000e200ff027b82 */ /* 0x014ea20000000a00 */
[----:B------:R-:W-:-:S04]  /*13c0*/  IMAD R9, R0, UR9, R9 ;  /* 0x0000000900097c24 */ /* 0x000fc8000f8e0209 */
[----:B--2---:R-:W-:-:S05]  /*13d0*/  IMAD.WIDE R2, R9, 0x4, R2 ;  /* 0x0000000409027825 */ /* 0x004fca00078e0202 */
[----:B01-3--:R-:W-:Y:S01]  /*13e0*/  STG.E desc[UR10][R2.64], R12 ;  /* 0x0000000c02007986 */ /* 0x00bfe2000c10190a */
[----:B------:R-:W-:Y:S05]  /*13f0*/  EXIT ;  /* 0x000000000000794d */ /* 0x000fea0003800000 */
.L_x_5:
[----:B------:R-:W-:-:S00]  /*1400*/  BRA `(.L_x_5) ;  /* 0xfffffffc00fc7947 */ /* 0x000fc0000383ffff */
[----:B------:R-:W-:-:S00]  /*1410*/  NOP ;  /* 0x0000000000007918 */ /* 0x000fc00000000000 */
        /* <DEDUP_REMOVED lines=14> */
.L_x_11:


//--------------------- .text._Z10similarityPKiPiii --------------------------
	.section	.text._Z10similarityPKiPiii,"ax",@progbits
	.align	128
        .global         _Z10similarityPKiPiii
        .type           _Z10similarityPKiPiii,@function
        .size           _Z10similarityPKiPiii,(.L_x_12 - _Z10similarityPKiPiii)
        .other          _Z10similarityPKiPiii,@"STO_CUDA_ENTRY STV_DEFAULT"
_Z10similarityPKiPiii:
.text._Z10similarityPKiPiii:
        /* <DEDUP_REMOVED lines=13> */
[----:B------:R-:W0:Y:S01]  /*00d0*/  LDC R10, c[0x0][0x390] ;  /* 0x0000e400ff0a7b82 */ /* 0x000e220000000800 */
[----:B------:R-:W1:Y:S01]  /*00e0*/  LDCU.64 UR6, c[0x0][0x358] ;  /* 0x00006b00ff0677ac */ /* 0x000e620008000a00 */
[----:B------:R-:W-:Y:S01]  /*00f0*/  HFMA2 R19, -RZ, RZ, 0, 0 ;  /* 0x00000000ff137431 */ /* 0x000fe200000001ff */
[----:B0-----:R-:W-:-:S13]  /*0100*/  ISETP.GE.AND P0, PT, R10, 0x1, PT ;  /* 0x000000010a00780c */ /* 0x001fda0003f06270 */
[----:B-1----:R-:W-:Y:S05]  /*0110*/  @!P0 BRA `(.L_x_6) ;  /* 0x0000000400e48947 */ /* 0x002fea0003800000 */
[----:B------:R-:W-:Y:S01]  /*0120*/  ISETP.GE.U32.AND P1, PT, R10, 0x8, PT ;  /* 0x000000080a00780c */ /* 0x000fe20003f26070 */
[-C--:B------:R-:W-:Y:S01]  /*0130*/  IMAD R13, R8, R10.reuse, RZ ;  /* 0x0000000a080d7224 */ /* 0x080fe200078e02ff */
[----:B------:R-:W-:Y:S01]  /*0140*/  LOP3.LUT R27, R10, 0x7, RZ, 0xc0, !PT ;  /* 0x000000070a1b7812 */ /* 0x000fe200078ec0ff */
[----:B------:R-:W-:Y:S01]  /*0150*/  IMAD R12, R9, R10, RZ ;  /* 0x0000000a090c7224 */ /* 0x000fe200078e02ff */
[----:B------:R-:W-:Y:S01]  /*0160*/  MOV R19, RZ ;  /* 0x000000ff00137202 */ /* 0x000fe20000000f00 */
[----:B------:R-:W-:Y:S01]  /*0170*/  IMAD.MOV.U32 R14, RZ, RZ, RZ ;  /* 0x000000ffff0e7224 */ /* 0x000fe200078e00ff */
[----:B------:R-:W-:-:S07]  /*0180*/  ISETP.NE.AND P0, PT, R27, RZ, PT ;  /* 0x000000ff1b00720c */ /* 0x000fce0003f05270 */
[----:B------:R-:W-:Y:S06]  /*0190*/  @!P1 BRA `(.L_x_7) ;  /* 0x0000000000c49947 */ /* 0x000fec0003800000 */
[----:B------:R-:W0:Y:S01]  /*01a0*/  LDCU.64 UR4, c[0x0][0x380] ;  /* 0x00007000ff0477ac */ /* 0x000e220008000a00 */
[----:B------:R-:W-:Y:S01]  /*01b0*/  LOP3.LUT R14, R10, 0x7ffffff8, RZ, 0xc0, !PT ;  /* 0x7ffffff80a0e7812 */ /* 0x000fe200078ec0ff */
[----:B------:R-:W-:Y:S01]  /*01c0*/  IMAD.MOV.U32 R19, RZ, RZ, RZ ;  /* 0x000000ffff137224 */ /* 0x000fe200078e00ff */
[----:B------:R-:W-:-:S03]  /*01d0*/  MOV R11, R12 ;  /* 0x0000000c000b7202 */ /* 0x000fc60000000f00 */
[----:B------:R-:W-:Y:S01]  /*01e0*/  IMAD.MOV R0, RZ, RZ, -R14 ;  /* 0x000000ffff007224 */ /* 0x000fe200078e0a0e */
[----:B0-----:R-:W-:-:S04]  /*01f0*/  UIADD3 UR4, UP0, UPT, UR4, 0x10, URZ ;  /* 0x0000001004047890 */ /* 0x001fc8000ff1e0ff */
[----:B------:R-:W-:Y:S02]  /*0200*/  UIADD3.X UR5, UPT, UPT, URZ, UR5, URZ, UP0, !UPT ;  /* 0x00000005ff057290 */ /* 0x000fe400087fe4ff */
[----:B------:R-:W-:-:S04]  /*0210*/  IMAD.U32 R2, RZ, RZ, UR4 ;  /* 0x00000004ff027e24 */ /* 0x000fc8000f8e00ff */
[----:B------:R-:W-:-:S03]  /*0220*/  MOV R3, UR5 ;  /* 0x0000000500037c02 */ /* 0x000fc60008000f00 */
[----:B------:R-:W-:-:S07]  /*0230*/  IMAD.WIDE.U32 R4, R13, 0x4, R2 ;  /* 0x000000040d047825 */ /* 0x000fce00078e0002 */
.L_x_8:
[----:B------:R-:W-:Y:S01]  /*0240*/  IMAD.WIDE R6, R11, 0x4, R2 ;  /* 0x000000040b067825 */ /* 0x000fe200078e0202 */
[----:B------:R-:W2:Y:S04]  /*0250*/  LDG.E R15, desc[UR6][R4.64+-0x10] ;  /* 0xfffff006040f7981 */ /* 0x000ea8000c1e1900 */
[----:B------:R-:W2:Y:S04]  /*0260*/  LDG.E R16, desc[UR6][R6.64+-0x10] ;  /* 0xfffff00606107981 */ /* 0x000ea8000c1e1900 */
[----:B------:R-:W3:Y:S04]  /*0270*/  LDG.E R22, desc[UR6][R4.64+-0xc] ;  /* 0xfffff40604167981 */ /* 0x000ee8000c1e1900 */
[----:B------:R-:W3:Y:S04]  /*0280*/  LDG.E R23, desc[UR6][R6.64+-0xc] ;  /* 0xfffff40606177981 */ /* 0x000ee8000c1e1900 */
[----:B------:R-:W4:Y:S04]  /*0290*/  LDG.E R20, desc[UR6][R4.64+-0x8] ;  /* 0xfffff80604147981 */ /* 0x000f28000c1e1900 */
[----:B------:R-:W4:Y:S04]  /*02a0*/  LDG.E R21, desc[UR6][R6.64+-0x8] ;  /* 0xfffff80606157981 */ /* 0x000f28000c1e1900 */
[----:B------:R-:W5:Y:S04]  /*02b0*/  LDG.E R18, desc[UR6][R6.64+-0x4] ;  /* 0xfffffc0606127981 */ /* 0x000f68000c1e1900 */
[----:B------:R-:W5:Y:S04]  /*02c0*/  LDG.E R25, desc[UR6][R4.64+-0x4] ;  /* 0xfffffc0604197981 */ /* 0x000f68000c1e1900 */
[----:B------:R-:W5:Y:S04]  /*02d0*/  LDG.E R17, desc[UR6][R6.64] ;  /* 0x0000000606117981 */ /* 0x000f68000c1e1900 */
[----:B------:R-:W5:Y:S01]  /*02e0*/  LDG.E R24, desc[UR6][R6.64+0xc] ;  /* 0x00000c0606187981 */ /* 0x000f62000c1e1900 */
[----:B--2---:R-:W-:-:S03]  /*02f0*/  IADD3 R26, PT, PT, R15, -R16, RZ ;  /* 0x800000100f1a7210 */ /* 0x004fc60007ffe0ff */
[----:B------:R-:W2:Y:S02]  /*0300*/  LDG.E R16, desc[UR6][R6.64+0x4] ;  /* 0x0000040606107981 */ /* 0x000ea4000c1e1900 */
[----:B------:R-:W-:Y:S02]  /*0310*/  IMAD R19, R26, R26, R19 ;  /* 0x0000001a1a137224 */ /* 0x000fe400078e0213 */
[----:B------:R-:W2:Y:S04]  /*0320*/  LDG.E R15, desc[UR6][R6.64+0x8] ;  /* 0x00000806060f7981 */ /* 0x000ea8000c1e1900 */
[----:B------:R-:W2:Y:S01]  /*0330*/  LDG.E R26, desc[UR6][R4.64] ;  /* 0x00000006041a7981 */ /* 0x000ea2000c1e1900 */
[----:B---3--:R-:W-:-:S03]  /*0340*/  IMAD.IADD R22, R22, 0x1, -R23 ;  /* 0x0000000116167824 */ /* 0x008fc600078e0a17 */
[----:B------:R-:W3:Y:S01]  /*0350*/  LDG.E R23, desc[UR6][R4.64+0x4] ;  /* 0x0000040604177981 */ /* 0x000ee2000c1e1900 */
[----:B----4-:R-:W-:-:S03]  /*0360*/  IADD3 R28, PT, PT, R20, -R21, RZ ;  /* 0x80000015141c7210 */ /* 0x010fc60007ffe0ff */
[----:B------:R-:W4:Y:S04]  /*0370*/  LDG.E R20, desc[UR6][R4.64+0x8] ;  /* 0x0000080604147981 */ /* 0x000f28000c1e1900 */
[----:B------:R0:W4:Y:S01]  /*0380*/  LDG.E R21, desc[UR6][R4.64+0xc] ;  /* 0x00000c0604157981 */ /* 0x000122000c1e1900 */
[----:B------:R-:W-:Y:S01]  /*0390*/  IMAD R19, R22, R22, R19 ;  /* 0x0000001616137224 */ /* 0x000fe200078e0213 */
[----:B------:R-:W-:Y:S01]  /*03a0*/  IADD3 R0, PT, PT, R0, 0x8, RZ ;  /* 0x0000000800007810 */ /* 0x000fe20007ffe0ff */
[----:B-----5:R-:W-:Y:S02]  /*03b0*/  IMAD.IADD R18, R25, 0x1, -R18 ;  /* 0x0000000119127824 */ /* 0x020fe400078e0a12 */
[----:B------:R-:W-:Y:S01]  /*03c0*/  IMAD R19, R28, R28, R19 ;  /* 0x0000001c1c137224 */ /* 0x000fe200078e0213 */
[----:B------:R-:W-:-:S03]  /*03d0*/  ISETP.NE.AND P1, PT, R0, RZ, PT ;  /* 0x000000ff0000720c */ /* 0x000fc60003f25270 */
[----:B------:R-:W-:Y:S01]  /*03e0*/  IMAD R19, R18, R18, R19 ;  /* 0x0000001212137224 */ /* 0x000fe200078e0213 */
[----:B0-----:R-:W-:Y:S01]  /*03f0*/  IADD3 R4, P2, PT, R4, 0x20, RZ ;  /* 0x0000002004047810 */ /* 0x001fe20007f5e0ff */
[----:B------:R-:W-:-:S03]  /*0400*/  VIADD R11, R11, 0x8 ;  /* 0x000000080b0b7836 */ /* 0x000fc60000000000 */
[----:B------:R-:W-:Y:S02]  /*0410*/  IADD3.X R5, PT, PT, RZ, R5, RZ, P2, !PT ;  /* 0x00000005ff057210 */ /* 0x000fe400017fe4ff */
[----:B--2---:R-:W-:Y:S01]  /*0420*/  IADD3 R26, PT, PT, R26, -R17, RZ ;  /* 0x800000111a1a7210 */ /* 0x004fe20007ffe0ff */
[----:B---3--:R-:W-:-:S04]  /*0430*/  IMAD.IADD R16, R23, 0x1, -R16 ;  /* 0x0000000117107824 */ /* 0x008fc800078e0a10 */
[----:B------:R-:W-:Y:S02]  /*0440*/  IMAD R19, R26, R26, R19 ;  /* 0x0000001a1a137224 */ /* 0x000fe400078e0213 */
[----:B----4-:R-:W-:Y:S02]  /*0450*/  IMAD.IADD R20, R20, 0x1, -R15 ;  /* 0x0000000114147824 */ /* 0x010fe400078e0a0f */
[----:B------:R-:W-:Y:S01]  /*0460*/  IMAD R19, R16, R16, R19 ;  /* 0x0000001010137224 */ /* 0x000fe200078e0213 */
[----:B------:R-:W-:-:S03]  /*0470*/  IADD3 R24, PT, PT, R21, -R24, RZ ;  /* 0x8000001815187210 */ /* 0x000fc60007ffe0ff */
[----:B------:R-:W-:-:S04]  /*0480*/  IMAD R19, R20, R20, R19 ;  /* 0x0000001414137224 */ /* 0x000fc800078e0213 */
[----:B------:R-:W-:Y:S01]  /*0490*/  IMAD R19, R24, R24, R19 ;  /* 0x0000001818137224 */ /* 0x000fe200078e0213 */
[----:B------:R-:W-:Y:S06]  /*04a0*/  @P1 BRA `(.L_x_8) ;  /* 0xfffffffc00641947 */ /* 0x000fec000383ffff */
.L_x_7:
[----:B------:R-:W-:Y:S05]  /*04b0*/  @!P0 BRA `(.L_x_6) ;  /* 0x0000000000fc8947 */ /* 0x000fea0003800000 */
[----:B------:R-:W-:Y:S02]  /*04c0*/  ISETP.GE.U32.AND P1, PT, R27, 0x4, PT ;  /* 0x000000041b00780c */ /* 0x000fe40003f26070 */
[----:B------:R-:W-:-:S04]  /*04d0*/  LOP3.LUT R20, R10, 0x3, RZ, 0xc0, !PT ;  /* 0x000000030a147812 */ /* 0x000fc800078ec0ff */
[----:B------:R-:W-:-:S07]  /*04e0*/  ISETP.NE.AND P0, PT, R20, RZ, PT ;  /* 0x000000ff1400720c */ /* 0x000fce0003f05270 */
[----:B------:R-:W-:Y:S06]  /*04f0*/  @!P1 BRA `(.L_x_9) ;  /* 0x00000000006c9947 */ /* 0x000fec0003800000 */
[----:B------:R-:W0:Y:S01]  /*0500*/  LDC.64 R4, c[0x0][0x380] ;  /* 0x0000e000ff047b82 */ /* 0x000e220000000a00 */
[----:B------:R-:W1:Y:S01]  /*0510*/  LDCU.64 UR4, c[0x0][0x380] ;  /* 0x00007000ff0477ac */ /* 0x000e620008000a00 */
[CC--:B------:R-:W-:Y:S02]  /*0520*/  IADD3 R0, P1, PT, R13.reuse, R14.reuse, RZ ;  /* 0x0000000e0d007210 */ /* 0x0c0fe40007f3e0ff */
[-C--:B------:R-:W-:Y:S02]  /*0530*/  IADD3 R7, PT, PT, R13, R14.reuse, RZ ;  /* 0x0000000e0d077210 */ /* 0x080fe40007ffe0ff */
[----:B------:R-:W-:Y:S01]  /*0540*/  IADD3 R3, PT, PT, R12, R14, RZ ;  /* 0x0000000e0c037210 */ /* 0x000fe20007ffe0ff */
[----:B------:R-:W-:Y:S01]  /*0550*/  IMAD.X R11, RZ, RZ, RZ, P1 ;  /* 0x000000ffff0b7224 */ /* 0x000fe200008e06ff */
[----:B-1----:R-:W-:Y:S01]  /*0560*/  LEA R2, P1, R0, UR4, 0x2 ;  /* 0x0000000400027c11 */ /* 0x002fe2000f8210ff */
[----:B0-----:R-:W-:-:S04]  /*0570*/  IMAD.WIDE.U32 R6, R7, 0x4, R4 ;  /* 0x0000000407067825 */ /* 0x001fc800078e0004 */
[----:B------:R-:W-:Y:S01]  /*0580*/  IMAD.WIDE R4, R3, 0x4, R4 ;  /* 0x0000000403047825 */ /* 0x000fe200078e0204 */
[----:B------:R-:W-:Y:S01]  /*0590*/  LEA.HI.X R3, R0, UR5, R11, 0x2, P1 ;  /* 0x0000000500037c11 */ /* 0x000fe200088f140b */
[----:B------:R-:W2:Y:S04]  /*05a0*/  LDG.E R6, desc[UR6][R6.64] ;  /* 0x0000000606067981 */ /* 0x000ea8000c1e1900 */
[----:B------:R-:W2:Y:S04]  /*05b0*/  LDG.E R11, desc[UR6][R4.64] ;  /* 0x00000006040b7981 */ /* 0x000ea8000c1e1900 */
[----:B------:R-:W3:Y:S04]  /*05c0*/  LDG.E R16, desc[UR6][R4.64+0x4] ;  /* 0x0000040604107981 */ /* 0x000ee8000c1e1900 */
[----:B------:R-:W3:Y:S04]  /*05d0*/  LDG.E R15, desc[UR6][R2.64+0x4] ;  /* 0x00000406020f7981 */ /* 0x000ee8000c1e1900 */
[----:B------:R-:W4:Y:S04]  /*05e0*/  LDG.E R18, desc[UR6][R4.64+0x8] ;  /* 0x0000080604127981 */ /* 0x000f28000c1e1900 */
[----:B------:R-:W4:Y:S04]  /*05f0*/  LDG.E R17, desc[UR6][R2.64+0x8] ;  /* 0x0000080602117981 */ /* 0x000f28000c1e1900 */
[----:B------:R-:W5:Y:S04]  /*0600*/  LDG.E R21, desc[UR6][R2.64+0xc] ;  /* 0x00000c0602157981 */ /* 0x000f68000c1e1900 */
[----:B------:R-:W5:Y:S01]  /*0610*/  LDG.E R22, desc[UR6][R4.64+0xc] ;  /* 0x00000c0604167981 */ /* 0x000f62000c1e1900 */
[----:B------:R-:W-:-:S02]  /*0620*/  IADD3 R14, PT, PT, R14, 0x4, RZ ;  /* 0x000000040e0e7810 */ /* 0x000fc40007ffe0ff */
[----:B--2---:R-:W-:-:S05]  /*0630*/  IADD3 R0, PT, PT, R6, -R11, RZ ;  /* 0x8000000b06007210 */ /* 0x004fca0007ffe0ff */
[----:B------:R-:W-:Y:S01]  /*0640*/  IMAD R0, R0, R0, R19 ;  /* 0x0000000000007224 */ /* 0x000fe200078e0213 */
[----:B---3--:R-:W-:-:S05]  /*0650*/  IADD3 R15, PT, PT, R15, -R16, RZ ;  /* 0x800000100f0f7210 */ /* 0x008fca0007ffe0ff */
[----:B------:R-:W-:Y:S02]  /*0660*/  IMAD R0, R15, R15, R0 ;  /* 0x0000000f0f007224 */ /* 0x000fe400078e0200 */
[----:B----4-:R-:W-:-:S04]  /*0670*/  IMAD.IADD R17, R17, 0x1, -R18 ;  /* 0x0000000111117824 */ /* 0x010fc800078e0a12 */
[----:B------:R-:W-:Y:S01]  /*0680*/  IMAD R0, R17, R17, R0 ;  /* 0x0000001111007224 */ /* 0x000fe200078e0200 */
[----:B-----5:R-:W-:-:S05]  /*0690*/  IADD3 R21, PT, PT, R21, -R22, RZ ;  /* 0x8000001615157210 */ /* 0x020fca0007ffe0ff */
[----:B------:R-:W-:-:S07]  /*06a0*/  IMAD R19, R21, R21, R0 ;  /* 0x0000001515137224 */ /* 0x000fce00078e0200 */
.L_x_9:
[----:B------:R-:W-:Y:S05]  /*06b0*/  @!P0 BRA `(.L_x_6) ;  /* 0x00000000007c8947 */ /* 0x000fea0003800000 */
[----:B------:R-:W-:Y:S02]  /*06c0*/  ISETP.NE.AND P1, PT, R20, 0x1, PT ;  /* 0x000000011400780c */ /* 0x000fe40003f25270 */
[----:B------:R-:W-:-:S04]  /*06d0*/  LOP3.LUT R10, R10, 0x1, RZ, 0xc0, !PT ;  /* 0x000000010a0a7812 */ /* 0x000fc800078ec0ff */
[----:B------:R-:W-:-:S07]  /*06e0*/  ISETP.NE.U32.AND P0, PT, R10, 0x1, PT ;  /* 0x000000010a00780c */ /* 0x000fce0003f05070 */
[----:B------:R-:W0:Y:S01]  /*06f0*/  @P1 LDC.64 R6, c[0x0][0x380] ;  /* 0x0000e000ff061b82 */ /* 0x000e220000000a00 */
[CC--:B------:R-:W-:Y:S01]  /*0700*/  @P1 IADD3 R0, P2, PT, R13.reuse, R14.reuse, RZ ;  /* 0x0000000e0d001210 */ /* 0x0c0fe20007f5e0ff */
[----:B------:R-:W-:Y:S01]  /*0710*/  @P1 IMAD.IADD R11, R13, 0x1, R14 ;  /* 0x000000010d0b1824 */ /* 0x000fe200078e020e */
[----:B------:R-:W-:Y:S01]  /*0720*/  @P1 IADD3 R15, PT, PT, R12, R14, RZ ;  /* 0x0000000e0c0f1210 */ /* 0x000fe20007ffe0ff */
[----:B------:R-:W-:Y:S01]  /*0730*/  @P1 VIADD R14, R14, 0x2 ;  /* 0x000000020e0e1836 */ /* 0x000fe20000000000 */
[----:B------:R-:W-:-:S03]  /*0740*/  @P1 IADD3.X R16, PT, PT, RZ, RZ, RZ, P2, !PT ;  /* 0x000000ffff101210 */ /* 0x000fc600017fe4ff */
[----:B------:R-:W1:Y:S01]  /*0750*/  @P1 LDC.64 R4, c[0x0][0x380] ;  /* 0x0000e000ff041b82 */ /* 0x000e620000000a00 */
[----:B------:R-:W-:-:S07]  /*0760*/  @!P0 IADD3 R13, PT, PT, R13, R14, RZ ;  /* 0x0000000e0d0d8210 */ /* 0x000fce0007ffe0ff */
[----:B------:R-:W2:Y:S01]  /*0770*/  @!P0 LDC.64 R2, c[0x0][0x380] ;  /* 0x0000e000ff028b82 */ /* 0x000ea20000000a00 */
[----:B0-----:R-:W-:-:S04]  /*0780*/  @P1 LEA R6, P2, R0, R6, 0x2 ;  /* 0x0000000600061211 */ /* 0x001fc800078410ff */
[----:B------:R-:W-:Y:S01]  /*0790*/  @P1 LEA.HI.X R7, R0, R7, R16, 0x2, P2 ;  /* 0x0000000700071211 */ /* 0x000fe200010f1410 */
[----:B-1----:R-:W-:-:S04]  /*07a0*/  @P1 IMAD.WIDE.U32 R10, R11, 0x4, R4 ;  /* 0x000000040b0a1825 */ /* 0x002fc800078e0004 */
[----:B------:R-:W3:Y:S01]  /*07b0*/  @P1 LDG.E R6, desc[UR6][R6.64+0x4] ;  /* 0x0000040606061981 */ /* 0x000ee2000c1e1900 */
[----:B------:R-:W-:Y:S01]  /*07c0*/  @P1 IMAD.WIDE R4, R15, 0x4, R4 ;  /* 0x000000040f041825 */ /* 0x000fe200078e0204 */
[----:B------:R-:W-:Y:S02]  /*07d0*/  @!P0 IADD3 R15, PT, PT, R12, R14, RZ ;  /* 0x0000000e0c0f8210 */ /* 0x000fe40007ffe0ff */
[----:B------:R-:W4:Y:S01]  /*07e0*/  @P1 LDG.E R10, desc[UR6][R10.64] ;  /* 0x000000060a0a1981 */ /* 0x000f22000c1e1900 */
[----:B--2---:R-:W-:-:S03]  /*07f0*/  @!P0 IMAD.WIDE.U32 R12, R13, 0x4, R2 ;  /* 0x000000040d0c8825 */ /* 0x004fc600078e0002 */
[----:B------:R-:W4:Y:S01]  /*0800*/  @P1 LDG.E R17, desc[UR6][R4.64] ;  /* 0x0000000604111981 */ /* 0x000f22000c1e1900 */
[----:B------:R-:W-:-:S03]  /*0810*/  @!P0 IMAD.WIDE R2, R15, 0x4, R2 ;  /* 0x000000040f028825 */ /* 0x000fc600078e0202 */
[----:B------:R-:W3:Y:S04]  /*0820*/  @P1 LDG.E R15, desc[UR6][R4.64+0x4] ;  /* 0x00000406040f1981 */ /* 0x000ee8000c1e1900 */
[----:B------:R-:W2:Y:S04]  /*0830*/  @!P0 LDG.E R12, desc[UR6][R12.64] ;  /* 0x000000060c0c8981 */ /* 0x000ea8000c1e1900 */
[----:B------:R-:W2:Y:S01]  /*0840*/  @!P0 LDG.E R3, desc[UR6][R2.64] ;  /* 0x0000000602038981 */ /* 0x000ea2000c1e1900 */
[----:B----4-:R-:W-:Y:S01]  /*0850*/  @P1 IMAD.IADD R0, R10, 0x1, -R17 ;  /* 0x000000010a001824 */ /* 0x010fe200078e0a11 */
[----:B---3--:R-:W-:-:S03]  /*0860*/  @P1 IADD3 R15, PT, PT, R6, -R15, RZ ;  /* 0x8000000f060f1210 */ /* 0x008fc60007ffe0ff */
[----:B------:R-:W-:-:S04]  /*0870*/  @P1 IMAD R14, R0, R0, R19 ;  /* 0x00000000000e1224 */ /* 0x000fc800078e0213 */
[----:B------:R-:W-:Y:S01]  /*0880*/  @P1 IMAD R19, R15, R15, R14 ;  /* 0x0000000f0f131224 */ /* 0x000fe200078e020e */
[----:B--2---:R-:W-:-:S05]  /*0890*/  @!P0 IADD3 R0, PT, PT, R12, -R3, RZ ;  /* 0x800000030c008210 */ /* 0x004fca0007ffe0ff */
[----:B------:R-:W-:-:S07]  /*08a0*/  @!P0 IMAD R19, R0, R0, R19 ;  /* 0x0000000000138224 */ /* 0x000fce00078e0213 */
.L_x_6:
[----:B------:R-:W0:Y:S01]  /*08b0*/  LDC.64 R2, c[0x0][0x388] ;  /* 0x0000e200ff027b82 */ /* 0x000e220000000a00 */
[----:B------:R-:W-:-:S04]  /*08c0*/  IMAD R9, R8, UR8, R9 ;  /* 0x0000000808097c24 */ /* 0x000fc8000f8e0209 */
[----:B0-----:R-:W-:-:S05]  /*08d0*/  IMAD.WIDE R2, R9, 0x4, R2 ;  /* 0x0000000409027825 */ /* 0x001fca00078e0202 */
[----:B------:R-:W-:Y:S01]  /*08e0*/  STG.E desc[UR6][R2.64], R19 ;  /* 0x0000001302007986 */ /* 0x000fe2000c101906 */
[----:B------:R-:W-:Y:S05]  /*08f0*/  EXIT ;  /* 0x000000000000794d */ /* 0x000fea0003800000 */
.L_x_10:
        /* <DEDUP_REMOVED lines=16> */
.L_x_12:


//--------------------- .nv.shared._Z17similarity_sharedPKiPiii --------------------------
	.section	.nv.shared._Z17similarity_sharedPKiPiii,"aw",@nobits
	.sectionflags	@""
	.align	4
.nv.shared._Z17similarity_sharedPKiPiii:
	.zero		3072


//--------------------- .nv.shared.reserved.0     --------------------------
	.section	.nv.shared.reserved.0,"aw",@nobits
	.weak		__nv_reservedSMEM_offset_0_alias
	.size		__nv_reservedSMEM_offset_0_alias, 0, 64
	.other		__nv_reservedSMEM_offset_0_alias,@"STO_CUDA_RESERVED_SHARED STV_DEFAULT"
__nv_reservedSMEM_offset_0_alias:
	.zero		0
	.zero		64


//--------------------- .nv.constant0._Z17similarity_sharedPKiPiii --------------------------
	.section	.nv.constant0._Z17similarity_sharedPKiPiii,"a",@progbits
	.sectionflags	@""
	.align	4
.nv.constant0._Z17similarity_sharedPKiPiii:
	.zero		920


//--------------------- .nv.constant0._Z10similarityPKiPiii --------------------------
	.section	.nv.constant0._Z10similarityPKiPiii,"a",@progbits
	.sectionflags	@""
	.align	4
.nv.constant0._Z10similarityPKiPiii:
	.zero		920


//--------------------- SYMBOLS --------------------------

	.type		.nv.reservedSmem.offset0,@object
	.size		.nv.reservedSmem.offset0,0x4
	.type		.nv.reservedSmem.cap,@object
	.size		.nv.reservedSmem.cap,0x4
